	.target	sm_100a

	.elftype	@"ET_EXEC"


//--------------------- .note.nv.tkinfo           --------------------------
	.section	.note.nv.tkinfo,"",@"SHT_NOTE"
	.sectionflags	@"SHF_NOTE_NV_TKINFO"
	.tkinfo
        /*0018*/ 	.word	0x00000002
        /*0030*/ 	.string	""
        /*0030*/ 	.string	"ptxas"
        /*0030*/ 	.string	"Cuda compilation tools, release 13.0, V13.0.88"
        /*0030*/ 	.string	"Build cuda_13.0.r13.0/compiler.36424714_0"
        /*0030*/ 	.string	"-arch sm_100a -m 64 "



//--------------------- .note.nv.cuinfo           --------------------------
	.section	.note.nv.cuinfo,"",@"SHT_NOTE"
	.sectionflags	@"SHF_NOTE_NV_CUINFO"
        /*0018*/ 	.short	0x0002
        /*001a*/ 	.short	0x0064
        /*001c*/ 	.short	0x0082
	.zero		2


//--------------------- .nv.info                  --------------------------
	.section	.nv.info,"",@"SHT_CUDA_INFO"
	.align	4


	//----- nvinfo : EIATTR_REGCOUNT
	.align		4
        /*0000*/ 	.byte	0x04, 0x2f
        /*0002*/ 	.short	(.L_19 - .L_18)
	.align		4
.L_18:
        /*0004*/ 	.word	index@(_ZN7cutlass13device_kernelINS_4gemm6kernel13GemmUniversalIN4cute5tupleIJiiiiEEENS1_10collective13CollectiveMmaINS1_35MainloopSm100TmaUmmaWarpSpecializedILi6ELi2ELi4ENS5_IJNS4_1CILi1EEESB_SB_EEEEENS5_IJNSA_ILi128EEENSA_ILi64EEENSA_ILi32EEEEEEaNS5_IJlSB_lEEEaSI_NS4_8TiledMMAINS4_8MMA_AtomIJNS4_15SM100_MMA_S8_SSIaaiLi128ELi64ELNS4_4UMMA5MajorE0ELSN_0ELNSM_8SaturateE0EEEEEENS4_6LayoutISC_NS5_IJNSA_ILi0EEESS_SS_EEEEENS5_IJNS4_10UnderscoreESV_SV_EEEEENS4_13SM90_TMA_LOADENS4_14ComposedLayoutINS4_7SwizzleILi1ELi4ELi3EEENS4_18smem_ptr_flag_bitsILi8EEENSR_INS5_IJNSA_ILi8EEESG_EEENS5_IJSG_SB_EEEEEEEvNS4_8identityESY_S18_vS19_EENS_8epilogue10collective18CollectiveEpilogueINS1B_23Sm100TmaWarpSpecializedILi1ELi1ELi64ELb0ELb0EEEJSH_NS5_IJNSR_ISE_SB_EENSR_ISF_SB_EEEEEaSI_aSI_NS1B_6fusion15FusionCallbacksIS1F_NS1J_17LinearCombinationIaiaiLNS_15FloatRoundStyleE2EEESH_S1I_JEEENS4_5SM1004TMEM4LOAD26SM100_TMEM_LOAD_32dp32b64xESY_NSZ_INS10_ILi2ELi4ELi3EEES13_NSR_INS5_IJS14_SF_EEENS5_IJSF_SB_EEEEEEENS4_39AutoVectorizingCopyWithAssumedAlignmentILi128EEENS4_14SM90_TMA_STOREES1X_S1Z_S1Z_EEEvvEEEEvNT_6ParamsE)
        /*0008*/ 	.word	0x000000c6


	//----- nvinfo : EIATTR_FRAME_SIZE
	.align		4
.L_19:
        /*000c*/ 	.byte	0x04, 0x11
        /*000e*/ 	.short	(.L_21 - .L_20)
	.align		4
.L_20:
        /*0010*/ 	.word	index@($__internal_2_$__cuda_sm10x_tcgen05_guardrail_trap_unallocated_columns_being_dealloced)
        /*0014*/ 	.word	0x00000000


	//----- nvinfo : EIATTR_FRAME_SIZE
	.align		4
.L_21:
        /*0018*/ 	.byte	0x04, 0x11
        /*001a*/ 	.short	(.L_23 - .L_22)
	.align		4
.L_22:
        /*001c*/ 	.word	index@($__internal_1_$__cuda_sm10x_tcgen05_guardrail_trap_phase_invalid_during_alloc)
        /*0020*/ 	.word	0x00000000


	//----- nvinfo : EIATTR_FRAME_SIZE
	.align		4
.L_23:
        /*0024*/ 	.byte	0x04, 0x11
        /*0026*/ 	.short	(.L_25 - .L_24)
	.align		4
.L_24:
        /*0028*/ 	.word	index@($__internal_0_$__cuda_sm10x_tcgen05_guardrail_trap_col_being_dealloced_not_returned_by_alloc)
        /*002c*/ 	.word	0x00000000


	//----- nvinfo : EIATTR_FRAME_SIZE
	.align		4
.L_25:
        /*0030*/ 	.byte	0x04, 0x11
        /*0032*/ 	.short	(.L_27 - .L_26)
	.align		4
.L_26:
        /*0034*/ 	.word	index@(_ZN7cutlass13device_kernelINS_4gemm6kernel13GemmUniversalIN4cute5tupleIJiiiiEEENS1_10collective13CollectiveMmaINS1_35MainloopSm100TmaUmmaWarpSpecializedILi6ELi2ELi4ENS5_IJNS4_1CILi1EEESB_SB_EEEEENS5_IJNSA_ILi128EEENSA_ILi64EEENSA_ILi32EEEEEEaNS5_IJlSB_lEEEaSI_NS4_8TiledMMAINS4_8MMA_AtomIJNS4_15SM100_MMA_S8_SSIaaiLi128ELi64ELNS4_4UMMA5MajorE0ELSN_0ELNSM_8SaturateE0EEEEEENS4_6LayoutISC_NS5_IJNSA_ILi0EEESS_SS_EEEEENS5_IJNS4_10UnderscoreESV_SV_EEEEENS4_13SM90_TMA_LOADENS4_14ComposedLayoutINS4_7SwizzleILi1ELi4ELi3EEENS4_18smem_ptr_flag_bitsILi8EEENSR_INS5_IJNSA_ILi8EEESG_EEENS5_IJSG_SB_EEEEEEEvNS4_8identityESY_S18_vS19_EENS_8epilogue10collective18CollectiveEpilogueINS1B_23Sm100TmaWarpSpecializedILi1ELi1ELi64ELb0ELb0EEEJSH_NS5_IJNSR_ISE_SB_EENSR_ISF_SB_EEEEEaSI_aSI_NS1B_6fusion15FusionCallbacksIS1F_NS1J_17LinearCombinationIaiaiLNS_15FloatRoundStyleE2EEESH_S1I_JEEENS4_5SM1004TMEM4LOAD26SM100_TMEM_LOAD_32dp32b64xESY_NSZ_INS10_ILi2ELi4ELi3EEES13_NSR_INS5_IJS14_SF_EEENS5_IJSF_SB_EEEEEEENS4_39AutoVectorizingCopyWithAssumedAlignmentILi128EEENS4_14SM90_TMA_STOREES1X_S1Z_S1Z_EEEvvEEEEvNT_6ParamsE)
        /*0038*/ 	.word	0x00000000


	//----- nvinfo : EIATTR_MIN_STACK_SIZE
	.align		4
.L_27:
        /*003c*/ 	.byte	0x04, 0x12
        /*003e*/ 	.short	(.L_29 - .L_28)
	.align		4
.L_28:
        /*0040*/ 	.word	index@(_ZN7cutlass13device_kernelINS_4gemm6kernel13GemmUniversalIN4cute5tupleIJiiiiEEENS1_10collective13CollectiveMmaINS1_35MainloopSm100TmaUmmaWarpSpecializedILi6ELi2ELi4ENS5_IJNS4_1CILi1EEESB_SB_EEEEENS5_IJNSA_ILi128EEENSA_ILi64EEENSA_ILi32EEEEEEaNS5_IJlSB_lEEEaSI_NS4_8TiledMMAINS4_8MMA_AtomIJNS4_15SM100_MMA_S8_SSIaaiLi128ELi64ELNS4_4UMMA5MajorE0ELSN_0ELNSM_8SaturateE0EEEEEENS4_6LayoutISC_NS5_IJNSA_ILi0EEESS_SS_EEEEENS5_IJNS4_10UnderscoreESV_SV_EEEEENS4_13SM90_TMA_LOADENS4_14ComposedLayoutINS4_7SwizzleILi1ELi4ELi3EEENS4_18smem_ptr_flag_bitsILi8EEENSR_INS5_IJNSA_ILi8EEESG_EEENS5_IJSG_SB_EEEEEEEvNS4_8identityESY_S18_vS19_EENS_8epilogue10collective18CollectiveEpilogueINS1B_23Sm100TmaWarpSpecializedILi1ELi1ELi64ELb0ELb0EEEJSH_NS5_IJNSR_ISE_SB_EENSR_ISF_SB_EEEEEaSI_aSI_NS1B_6fusion15FusionCallbacksIS1F_NS1J_17LinearCombinationIaiaiLNS_15FloatRoundStyleE2EEESH_S1I_JEEENS4_5SM1004TMEM4LOAD26SM100_TMEM_LOAD_32dp32b64xESY_NSZ_INS10_ILi2ELi4ELi3EEES13_NSR_INS5_IJS14_SF_EEENS5_IJSF_SB_EEEEEEENS4_39AutoVectorizingCopyWithAssumedAlignmentILi128EEENS4_14SM90_TMA_STOREES1X_S1Z_S1Z_EEEvvEEEEvNT_6ParamsE)
        /*0044*/ 	.word	0x00000000
.L_29:


//--------------------- .nv.compat                --------------------------
	.section	.nv.compat,"",@"SHT_CUDA_COMPAT_INFO"
	.align	4
        /*0000*/ 	.byte	0x02, 0x09, 0x01, 0x00, 0x02, 0x02, 0x03, 0x00, 0x02, 0x05, 0x06, 0x00, 0x03, 0x07, 0x01, 0x01
        /*0010*/ 	.byte	0x02, 0x03, 0x01, 0x00, 0x02, 0x06, 0x01, 0x00, 0x04, 0x0b, 0x08, 0x00, 0x01, 0x00, 0x00, 0x00
        /*0020*/ 	.byte	0x00, 0x00, 0x00, 0x00


//--------------------- .nv.info._ZN7cutlass13device_kernelINS_4gemm6kernel13GemmUniversalIN4cute5tupleIJiiiiEEENS1_10collective13CollectiveMmaINS1_35MainloopSm100TmaUmmaWarpSpecializedILi6ELi2ELi4ENS5_IJNS4_1CILi1EEESB_SB_EEEEENS5_IJNSA_ILi128EEENSA_ILi64EEENSA_ILi32EEEEEEaNS5_IJlSB_lEEEaSI_NS4_8TiledMMAINS4_8MMA_AtomIJNS4_15SM100_MMA_S8_SSIaaiLi128ELi64ELNS4_4UMMA5MajorE0ELSN_0ELNSM_8SaturateE0EEEEEENS4_6LayoutISC_NS5_IJNSA_ILi0EEESS_SS_EEEEENS5_IJNS4_10UnderscoreESV_SV_EEEEENS4_13SM90_TMA_LOADENS4_14ComposedLayoutINS4_7SwizzleILi1ELi4ELi3EEENS4_18smem_ptr_flag_bitsILi8EEENSR_INS5_IJNSA_ILi8EEESG_EEENS5_IJSG_SB_EEEEEEEvNS4_8identityESY_S18_vS19_EENS_8epilogue10collective18CollectiveEpilogueINS1B_23Sm100TmaWarpSpecializedILi1ELi1ELi64ELb0ELb0EEEJSH_NS5_IJNSR_ISE_SB_EENSR_ISF_SB_EEEEEaSI_aSI_NS1B_6fusion15FusionCallbacksIS1F_NS1J_17LinearCombinationIaiaiLNS_15FloatRoundStyleE2EEESH_S1I_JEEENS4_5SM1004TMEM4LOAD26SM100_TMEM_LOAD_32dp32b64xESY_NSZ_INS10_ILi2ELi4ELi3EEES13_NSR_INS5_IJS14_SF_EEENS5_IJSF_SB_EEEEEEENS4_39AutoVectorizingCopyWithAssumedAlignmentILi128EEENS4_14SM90_TMA_STOREES1X_S1Z_S1Z_EEEvvEEEEvNT_6ParamsE --------------------------
	.section	.nv.info._ZN7cutlass13device_kernelINS_4gemm6kernel13GemmUniversalIN4cute5tupleIJiiiiEEENS1_10collective13CollectiveMmaINS1_35MainloopSm100TmaUmmaWarpSpecializedILi6ELi2ELi4ENS5_IJNS4_1CILi1EEESB_SB_EEEEENS5_IJNSA_ILi128EEENSA_ILi64EEENSA_ILi32EEEEEEaNS5_IJlSB_lEEEaSI_NS4_8TiledMMAINS4_8MMA_AtomIJNS4_15SM100_MMA_S8_SSIaaiLi128ELi64ELNS4_4UMMA5MajorE0ELSN_0ELNSM_8SaturateE0EEEEEENS4_6LayoutISC_NS5_IJNSA_ILi0EEESS_SS_EEEEENS5_IJNS4_10UnderscoreESV_SV_EEEEENS4_13SM90_TMA_LOADENS4_14ComposedLayoutINS4_7SwizzleILi1ELi4ELi3EEENS4_18smem_ptr_flag_bitsILi8EEENSR_INS5_IJNSA_ILi8EEESG_EEENS5_IJSG_SB_EEEEEEEvNS4_8identityESY_S18_vS19_EENS_8epilogue10collective18CollectiveEpilogueINS1B_23Sm100TmaWarpSpecializedILi1ELi1ELi64ELb0ELb0EEEJSH_NS5_IJNSR_ISE_SB_EENSR_ISF_SB_EEEEEaSI_aSI_NS1B_6fusion15FusionCallbacksIS1F_NS1J_17LinearCombinationIaiaiLNS_15FloatRoundStyleE2EEESH_S1I_JEEENS4_5SM1004TMEM4LOAD26SM100_TMEM_LOAD_32dp32b64xESY_NSZ_INS10_ILi2ELi4ELi3EEES13_NSR_INS5_IJS14_SF_EEENS5_IJSF_SB_EEEEEEENS4_39AutoVectorizingCopyWithAssumedAlignmentILi128EEENS4_14SM90_TMA_STOREES1X_S1Z_S1Z_EEEvvEEEEvNT_6ParamsE,"",@"SHT_CUDA_INFO"
	.sectionflags	@""
	.align	4


	//----- nvinfo : EIATTR_CUDA_API_VERSION
	.align		4
        /*0000*/ 	.byte	0x04, 0x37
        /*0002*/ 	.short	(.L_31 - .L_30)
.L_30:
        /*0004*/ 	.word	0x00000082


	//----- nvinfo : EIATTR_KPARAM_INFO
	.align		4
.L_31:
        /*0008*/ 	.byte	0x04, 0x17
        /*000a*/ 	.short	(.L_33 - .L_32)
.L_32:
        /*000c*/ 	.word	0x00000000
        /*0010*/ 	.short	0x0000
        /*0012*/ 	.short	0x0000
        /*0014*/ 	.byte	0x00, 0xf0, 0x01, 0x20


	//----- nvinfo : EIATTR_AT_ENTRY_FRAGMENTS
	.align		4
.L_33:
        /*0018*/ 	.byte	0x04, 0x4f
        /*001a*/ 	.short	(.L_35 - .L_34)


	//   ....[0]....
.L_34:
        /*001c*/ 	.word	0x00000006


	//----- nvinfo : EIATTR_RESERVED_SMEM_USED
	.align		4
.L_35:
        /*0020*/ 	.byte	0x01, 0x41
	.zero		2


	//----- nvinfo : EIATTR_SPARSE_MMA_MASK
	.align		4
        /*0024*/ 	.byte	0x03, 0x50
        /*0026*/ 	.short	0x0000


	//----- nvinfo : EIATTR_TCGEN05_1CTA_USED
	.align		4
        /*0028*/ 	.byte	0x01, 0x51
	.zero		2


	//----- nvinfo : EIATTR_MAXREG_COUNT
	.align		4
        /*002c*/ 	.byte	0x03, 0x1b
        /*002e*/ 	.short	0x00ff


	//----- nvinfo : EIATTR_NUM_BARRIERS
	.align		4
        /*0030*/ 	.byte	0x02, 0x4c
        /*0032*/ 	.byte	0x07
	.zero		1


	//----- nvinfo : EIATTR_EXTERNS
	.align		4
        /*0034*/ 	.byte	0x04, 0x0f
        /*0036*/ 	.short	(.L_37 - .L_36)


	//   ....[0]....
	.align		4
.L_36:
        /*0038*/ 	.word	index@(__assertfail)


	//----- nvinfo : EIATTR_MERCURY_ISA_VERSION
	.align		4
.L_37:
        /*003c*/ 	.byte	0x03, 0x5f
        /*003e*/ 	.short	0x0101


	//----- nvinfo : EIATTR_INT_WARP_WIDE_INSTR_OFFSETS
	.align		4
        /*0040*/ 	.byte	0x04, 0x31
        /*0042*/ 	.short	(.L_39 - .L_38)


	//   ....[0]....
.L_38:
        /*0044*/ 	.word	0x00001dd0


	//   ....[1]....
        /*0048*/ 	.word	0x000037f0


	//   ....[2]....
        /*004c*/ 	.word	0x00003810


	//   ....[3]....
        /*0050*/ 	.word	0x00003840


	//   ....[4]....
        /*0054*/ 	.word	0x00004250


	//   ....[5]....
        /*0058*/ 	.word	0x00004340


	//----- nvinfo : EIATTR_COOP_GROUP_MASK_REGIDS
	.align		4
.L_39:
        /*005c*/ 	.byte	0x04, 0x29
        /*005e*/ 	.short	(.L_41 - .L_40)


	//   ....[0]....
.L_40:
        /*0060*/ 	.word	0xffffffff


	//   ....[1]....
        /*0064*/ 	.word	0xffffffff


	//   ....[2]....
        /*0068*/ 	.word	0xffffffff


	//   ....[3]....
        /*006c*/ 	.word	0xffffffff


	//   ....[4]....
        /*0070*/ 	.word	0xffffffff


	//   ....[5]....
        /*0074*/ 	.word	0xffffffff


	//   ....[6]....
        /*0078*/ 	.word	0xffffffff


	//   ....[7]....
        /*007c*/ 	.word	0xffffffff


	//   ....[8]....
        /*0080*/ 	.word	0xffffffff


	//   ....[9]....
        /*0084*/ 	.word	0xffffffff


	//   ....[10]....
        /*0088*/ 	.word	0xffffffff


	//   ....[11]....
        /*008c*/ 	.word	0xffffffff


	//   ....[12]....
        /*0090*/ 	.word	0xffffffff


	//----- nvinfo : EIATTR_COOP_GROUP_INSTR_OFFSETS
	.align		4
.L_41:
        /*0094*/ 	.byte	0x04, 0x28
        /*0096*/ 	.short	(.L_43 - .L_42)


	//   ....[0]....
.L_42:
        /*0098*/ 	.word	0x00000090


	//   ....[1]....
        /*009c*/ 	.word	0x000004d0


	//   ....[2]....
        /*00a0*/ 	.word	0x00000680


	//   ....[3]....
        /*00a4*/ 	.word	0x000007c0


	//   ....[4]....
        /*00a8*/ 	.word	0x000008c0


	//   ....[5]....
        /*00ac*/ 	.word	0x00000a30


	//   ....[6]....
        /*00b0*/ 	.word	0x00000bd0


	//   ....[7]....
        /*00b4*/ 	.word	0x00001cb0


	//   ....[8]....
        /*00b8*/ 	.word	0x00002bb0


	//   ....[9]....
        /*00bc*/ 	.word	0x00002dc0


	//   ....[10]....
        /*00c0*/ 	.word	0x00002df0


	//   ....[11]....
        /*00c4*/ 	.word	0x000036d0


	//   ....[12]....
        /*00c8*/ 	.word	0x00003900


	//----- nvinfo : EIATTR_VRC_CTA_INIT_COUNT
	.align		4
.L_43:
        /*00cc*/ 	.byte	0x02, 0x4a
        /*00ce*/ 	.byte	0x80
	.zero		1


	//----- nvinfo : EIATTR_SYSCALL_OFFSETS
	.align		4
        /*00d0*/ 	.byte	0x04, 0x46
        /*00d2*/ 	.short	(.L_45 - .L_44)


	//   ....[0]....
.L_44:
        /*00d4*/ 	.word	0x00004d70


	//   ....[1]....
        /*00d8*/ 	.word	0x00004eb0


	//   ....[2]....
        /*00dc*/ 	.word	0x00005650


	//----- nvinfo : EIATTR_MBARRIER_INSTR_OFFSETS
	.align		4
.L_45:
        /*00e0*/ 	.byte	0x04, 0x39
        /*00e2*/ 	.short	(.L_47 - .L_46)


	//   ....[0]....
.L_46:
        /*00e4*/ 	.word	0x000005b0
        /*00e8*/ 	.word	0x000000ff
        /*00ec*/ 	.word	0x00000000
        /*00f0*/ 	.short	0x0100
        /*00f2*/ 	.byte	0x05
	.zero		1


	//   ....[1]....
        /*00f4*/ 	.word	0x000005c0
        /*00f8*/ 	.word	0x000000ff
        /*00fc*/ 	.word	0x00000030
        /*0100*/ 	.short	0x0100
        /*0102*/ 	.byte	0x05
	.zero		1


	//   ....[2]....
        /*0104*/ 	.word	0x000005d0
        /*0108*/ 	.word	0x000000ff
        /*010c*/ 	.word	0x00000008
        /*0110*/ 	.short	0x0100
        /*0112*/ 	.byte	0x05
	.zero		1


	//   ....[3]....
        /*0114*/ 	.word	0x000005e0
        /*0118*/ 	.word	0x000000ff
        /*011c*/ 	.word	0x00000038
        /*0120*/ 	.short	0x0100
        /*0122*/ 	.byte	0x05
	.zero		1


	//   ....[4]....
        /*0124*/ 	.word	0x000005f0
        /*0128*/ 	.word	0x000000ff
        /*012c*/ 	.word	0x00000010
        /*0130*/ 	.short	0x0100
        /*0132*/ 	.byte	0x05
	.zero		1


	//   ....[5]....
        /*0134*/ 	.word	0x00000600
        /*0138*/ 	.word	0x000000ff
        /*013c*/ 	.word	0x00000040
        /*0140*/ 	.short	0x0100
        /*0142*/ 	.byte	0x05
	.zero		1


	//   ....[6]....
        /*0144*/ 	.word	0x00000610
        /*0148*/ 	.word	0x000000ff
        /*014c*/ 	.word	0x00000018
        /*0150*/ 	.short	0x0100
        /*0152*/ 	.byte	0x05
	.zero		1


	//   ....[7]....
        /*0154*/ 	.word	0x00000620
        /*0158*/ 	.word	0x000000ff
        /*015c*/ 	.word	0x00000048
        /*0160*/ 	.short	0x0100
        /*0162*/ 	.byte	0x05
	.zero		1


	//   ....[8]....
        /*0164*/ 	.word	0x00000630
        /*0168*/ 	.word	0x000000ff
        /*016c*/ 	.word	0x00000020
        /*0170*/ 	.short	0x0100
        /*0172*/ 	.byte	0x05
	.zero		1


	//   ....[9]....
        /*0174*/ 	.word	0x00000640
        /*0178*/ 	.word	0x000000ff
        /*017c*/ 	.word	0x00000050
        /*0180*/ 	.short	0x0100
        /*0182*/ 	.byte	0x05
	.zero		1


	//   ....[10]....
        /*0184*/ 	.word	0x00000650
        /*0188*/ 	.word	0x000000ff
        /*018c*/ 	.word	0x00000028
        /*0190*/ 	.short	0x0100
        /*0192*/ 	.byte	0x05
	.zero		1


	//   ....[11]....
        /*0194*/ 	.word	0x00000660
        /*0198*/ 	.word	0x000000ff
        /*019c*/ 	.word	0x00000058
        /*01a0*/ 	.short	0x0100
        /*01a2*/ 	.byte	0x05
	.zero		1


	//   ....[12]....
        /*01a4*/ 	.word	0x00000790
        /*01a8*/ 	.word	0x000000ff
        /*01ac*/ 	.word	0x00000060
        /*01b0*/ 	.short	0x0100
        /*01b2*/ 	.byte	0x06
	.zero		1


	//   ....[13]....
        /*01b4*/ 	.word	0x000007a0
        /*01b8*/ 	.word	0x000000ff
        /*01bc*/ 	.word	0x00000068
        /*01c0*/ 	.short	0x0100
        /*01c2*/ 	.byte	0x06
	.zero		1


	//   ....[14]....
        /*01c4*/ 	.word	0x00000890
        /*01c8*/ 	.word	0x000000ff
        /*01cc*/ 	.word	0x00000070
        /*01d0*/ 	.short	0x0100
        /*01d2*/ 	.byte	0x05
	.zero		1


	//   ....[15]....
        /*01d4*/ 	.word	0x000008a0
        /*01d8*/ 	.word	0x000000ff
        /*01dc*/ 	.word	0x00000078
        /*01e0*/ 	.short	0x0100
        /*01e2*/ 	.byte	0x05
	.zero		1


	//   ....[16]....
        /*01e4*/ 	.word	0x000009e0
        /*01e8*/ 	.word	0x000000ff
        /*01ec*/ 	.word	0x00000080
        /*01f0*/ 	.short	0x0100
        /*01f2*/ 	.byte	0x05
	.zero		1


	//   ....[17]....
        /*01f4*/ 	.word	0x000009f0
        /*01f8*/ 	.word	0x000000ff
        /*01fc*/ 	.word	0x00000090
        /*0200*/ 	.short	0x0100
        /*0202*/ 	.byte	0x05
	.zero		1


	//   ....[18]....
        /*0204*/ 	.word	0x00000a00
        /*0208*/ 	.word	0x000000ff
        /*020c*/ 	.word	0x00000088
        /*0210*/ 	.short	0x0100
        /*0212*/ 	.byte	0x05
	.zero		1


	//   ....[19]....
        /*0214*/ 	.word	0x00000a10
        /*0218*/ 	.word	0x000000ff
        /*021c*/ 	.word	0x00000098
        /*0220*/ 	.short	0x0100
        /*0222*/ 	.byte	0x05
	.zero		1


	//   ....[20]....
        /*0224*/ 	.word	0x00000b40
        /*0228*/ 	.word	0x000000ff
        /*022c*/ 	.word	0x000000a0
        /*0230*/ 	.short	0x0100
        /*0232*/ 	.byte	0x06
	.zero		1


	//   ....[21]....
        /*0234*/ 	.word	0x00000b50
        /*0238*/ 	.word	0x000000ff
        /*023c*/ 	.word	0x000000c0
        /*0240*/ 	.short	0x0100
        /*0242*/ 	.byte	0x06
	.zero		1


	//   ....[22]....
        /*0244*/ 	.word	0x00000b60
        /*0248*/ 	.word	0x000000ff
        /*024c*/ 	.word	0x000000a8
        /*0250*/ 	.short	0x0100
        /*0252*/ 	.byte	0x06
	.zero		1


	//   ....[23]....
        /*0254*/ 	.word	0x00000b70
        /*0258*/ 	.word	0x000000ff
        /*025c*/ 	.word	0x000000c8
        /*0260*/ 	.short	0x0100
        /*0262*/ 	.byte	0x06
	.zero		1


	//   ....[24]....
        /*0264*/ 	.word	0x00000b80
        /*0268*/ 	.word	0x000000ff
        /*026c*/ 	.word	0x000000b0
        /*0270*/ 	.short	0x0100
        /*0272*/ 	.byte	0x06
	.zero		1


	//   ....[25]....
        /*0274*/ 	.word	0x00000b90
        /*0278*/ 	.word	0x000000ff
        /*027c*/ 	.word	0x000000d0
        /*0280*/ 	.short	0x0100
        /*0282*/ 	.byte	0x06
	.zero		1


	//   ....[26]....
        /*0284*/ 	.word	0x00000ba0
        /*0288*/ 	.word	0x000000ff
        /*028c*/ 	.word	0x000000b8
        /*0290*/ 	.short	0x0100
        /*0292*/ 	.byte	0x06
	.zero		1


	//   ....[27]....
        /*0294*/ 	.word	0x00000bb0
        /*0298*/ 	.word	0x000000ff
        /*029c*/ 	.word	0x000000d8
        /*02a0*/ 	.short	0x0100
        /*02a2*/ 	.byte	0x06
	.zero		1


	//   ....[28]....
        /*02a4*/ 	.word	0x00000ca0
        /*02a8*/ 	.word	0x000000ff
        /*02ac*/ 	.word	0x000000e0
        /*02b0*/ 	.short	0x0100
        /*02b2*/ 	.byte	0x05
	.zero		1


	//   ....[29]....
        /*02b4*/ 	.word	0x00000cb0
        /*02b8*/ 	.word	0x000000ff
        /*02bc*/ 	.word	0x000000f0
        /*02c0*/ 	.short	0x0100
        /*02c2*/ 	.byte	0x05
	.zero		1


	//   ....[30]....
        /*02c4*/ 	.word	0x00000cc0
        /*02c8*/ 	.word	0x000000ff
        /*02cc*/ 	.word	0x000000e8
        /*02d0*/ 	.short	0x0100
        /*02d2*/ 	.byte	0x05
	.zero		1


	//   ....[31]....
        /*02d4*/ 	.word	0x00000cd0
        /*02d8*/ 	.word	0x000000ff
        /*02dc*/ 	.word	0x000000f8
        /*02e0*/ 	.short	0x0100
        /*02e2*/ 	.byte	0x05
	.zero		1


	//   ....[32]....
        /*02e4*/ 	.word	0x000015b0
        /*02e8*/ 	.word	0x00000003
        /*02ec*/ 	.word	0x000000f0
        /*02f0*/ 	.short	0x010a
        /*02f2*/ 	.byte	0xff
	.zero		1


	//   ....[33]....
        /*02f4*/ 	.word	0x000015e0
        /*02f8*/ 	.word	0x00000003
        /*02fc*/ 	.word	0x000000e0
        /*0300*/ 	.short	0x0101
        /*0302*/ 	.byte	0xff
	.zero		1


	//   ....[34]....
        /*0304*/ 	.word	0x000016b0
        /*0308*/ 	.word	0x000000ff
        /*030c*/ 	.word	0x00000030
        /*0310*/ 	.short	0x010a
        /*0312*/ 	.byte	0x08
	.zero		1


	//   ....[35]....
        /*0314*/ 	.word	0x00001750
        /*0318*/ 	.word	0x000000ff
        /*031c*/ 	.word	0x00000030
        /*0320*/ 	.short	0x010a
        /*0322*/ 	.byte	0x21
	.zero		1


	//   ....[36]....
        /*0324*/ 	.word	0x000018a0
        /*0328*/ 	.word	0x000000ff
        /*032c*/ 	.word	0x00000030
        /*0330*/ 	.short	0x010a
        /*0332*/ 	.byte	0x08
	.zero		1


	//   ....[37]....
        /*0334*/ 	.word	0x000019b0
        /*0338*/ 	.word	0x000000ff
        /*033c*/ 	.word	0x00000078
        /*0340*/ 	.short	0x0101
        /*0342*/ 	.byte	0x04
	.zero		1


	//   ....[38]....
        /*0344*/ 	.word	0x000019d0
        /*0348*/ 	.word	0x000000ff
        /*034c*/ 	.word	0x00000030
        /*0350*/ 	.short	0x010a
        /*0352*/ 	.byte	0x08
	.zero		1


	//   ....[39]....
        /*0354*/ 	.word	0x00001a50
        /*0358*/ 	.word	0x000000ff
        /*035c*/ 	.word	0x00000030
        /*0360*/ 	.short	0x010a
        /*0362*/ 	.byte	0x11
	.zero		1


	//   ....[40]....
        /*0364*/ 	.word	0x00001ba0
        /*0368*/ 	.word	0x000000ff
        /*036c*/ 	.word	0x00000030
        /*0370*/ 	.short	0x010a
        /*0372*/ 	.byte	0x08
	.zero		1


	//   ....[41]....
        /*0374*/ 	.word	0x00001ce0
        /*0378*/ 	.word	0x00000002
        /*037c*/ 	.word	0x00000080
        /*0380*/ 	.short	0x010a
        /*0382*/ 	.byte	0xff
	.zero		1


	//   ....[42]....
        /*0384*/ 	.word	0x00001da0
        /*0388*/ 	.word	0x00000002
        /*038c*/ 	.word	0x00000000
        /*0390*/ 	.short	0x0101
        /*0392*/ 	.byte	0xff
	.zero		1


	//   ....[43]....
        /*0394*/ 	.word	0x00002300
        /*0398*/ 	.word	0x000000ff
        /*039c*/ 	.word	0x00000000
        /*03a0*/ 	.short	0x010a
        /*03a2*/ 	.byte	0x05
	.zero		1


	//   ....[44]....
        /*03a4*/ 	.word	0x00002390
        /*03a8*/ 	.word	0x000000ff
        /*03ac*/ 	.word	0x00000000
        /*03b0*/ 	.short	0x010a
        /*03b2*/ 	.byte	0x05
	.zero		1


	//   ....[45]....
        /*03b4*/ 	.word	0x00002420
        /*03b8*/ 	.word	0x000000ff
        /*03bc*/ 	.word	0x00000000
        /*03c0*/ 	.short	0x010a
        /*03c2*/ 	.byte	0x05
	.zero		1


	//   ....[46]....
        /*03c4*/ 	.word	0x000024b0
        /*03c8*/ 	.word	0x000000ff
        /*03cc*/ 	.word	0x00000000
        /*03d0*/ 	.short	0x010a
        /*03d2*/ 	.byte	0x05
	.zero		1


	//   ....[47]....
        /*03d4*/ 	.word	0x00002540
        /*03d8*/ 	.word	0x000000ff
        /*03dc*/ 	.word	0x00000000
        /*03e0*/ 	.short	0x010a
        /*03e2*/ 	.byte	0x05
	.zero		1


	//   ....[48]....
        /*03e4*/ 	.word	0x000025e0
        /*03e8*/ 	.word	0x00000000
        /*03ec*/ 	.word	0x00000000
        /*03f0*/ 	.short	0x010a
        /*03f2*/ 	.byte	0xff
	.zero		1


	//   ....[49]....
        /*03f4*/ 	.word	0x00002700
        /*03f8*/ 	.word	0x00000000
        /*03fc*/ 	.word	0x000000e0
        /*0400*/ 	.short	0x010a
        /*0402*/ 	.byte	0xff
	.zero		1


	//   ....[50]....
        /*0404*/ 	.word	0x00002760
        /*0408*/ 	.word	0x00000004
        /*040c*/ 	.word	0x00000000
        /*0410*/ 	.short	0x0101
        /*0412*/ 	.byte	0xff
	.zero		1


	//   ....[51]....
        /*0414*/ 	.word	0x00002780
        /*0418*/ 	.word	0x000000ff
        /*041c*/ 	.word	0x00000090
        /*0420*/ 	.short	0x010a
        /*0422*/ 	.byte	0x05
	.zero		1


	//   ....[52]....
        /*0424*/ 	.word	0x000028a0
        /*0428*/ 	.word	0x00000000
        /*042c*/ 	.word	0x00000080
        /*0430*/ 	.short	0x010a
        /*0432*/ 	.byte	0xff
	.zero		1


	//   ....[53]....
        /*0434*/ 	.word	0x000029b0
        /*0438*/ 	.word	0x00000000
        /*043c*/ 	.word	0x00000000
        /*0440*/ 	.short	0x0101
        /*0442*/ 	.byte	0xff
	.zero		1


	//   ....[54]....
        /*0444*/ 	.word	0x00002a40
        /*0448*/ 	.word	0x000000ff
        /*044c*/ 	.word	0x00000090
        /*0450*/ 	.short	0x0106
        /*0452*/ 	.byte	0x05
	.zero		1


	//   ....[55]....
        /*0454*/ 	.word	0x00002a60
        /*0458*/ 	.word	0x000000ff
        /*045c*/ 	.word	0x00000090
        /*0460*/ 	.short	0x010a
        /*0462*/ 	.byte	0x05
	.zero		1


	//   ....[56]....
        /*0464*/ 	.word	0x00002af0
        /*0468*/ 	.word	0x000000ff
        /*046c*/ 	.word	0x00000090
        /*0470*/ 	.short	0x0106
        /*0472*/ 	.byte	0x04
	.zero		1


	//   ....[57]....
        /*0474*/ 	.word	0x00002b30
        /*0478*/ 	.word	0x00000000
        /*047c*/ 	.word	0x00000090
        /*0480*/ 	.short	0x010a
        /*0482*/ 	.byte	0xff
	.zero		1


	//   ....[58]....
        /*0484*/ 	.word	0x00003010
        /*0488*/ 	.word	0x00000000
        /*048c*/ 	.word	0x00000080
        /*0490*/ 	.short	0x010a
        /*0492*/ 	.byte	0xff
	.zero		1


	//   ....[59]....
        /*0494*/ 	.word	0x00003110
        /*0498*/ 	.word	0x00000003
        /*049c*/ 	.word	0x00000000
        /*04a0*/ 	.short	0x0101
        /*04a2*/ 	.byte	0xff
	.zero		1


	//   ....[60]....
        /*04a4*/ 	.word	0x00003120
        /*04a8*/ 	.word	0x000000ff
        /*04ac*/ 	.word	0x00000000
        /*04b0*/ 	.short	0x010a
        /*04b2*/ 	.byte	0x04
	.zero		1


	//   ....[61]....
        /*04b4*/ 	.word	0x00003140
        /*04b8*/ 	.word	0x000000ff
        /*04bc*/ 	.word	0x000000c0
        /*04c0*/ 	.short	0x010a
        /*04c2*/ 	.byte	0x09
	.zero		1


	//   ....[62]....
        /*04c4*/ 	.word	0x00003220
        /*04c8*/ 	.word	0x000000ff
        /*04cc*/ 	.word	0x00000000
        /*04d0*/ 	.short	0x010a
        /*04d2*/ 	.byte	0x07
	.zero		1


	//   ....[63]....
        /*04d4*/ 	.word	0x00003350
        /*04d8*/ 	.word	0x000000ff
        /*04dc*/ 	.word	0x00000000
        /*04e0*/ 	.short	0x010a
        /*04e2*/ 	.byte	0x04
	.zero		1


	//   ....[64]....
        /*04e4*/ 	.word	0x00003500
        /*04e8*/ 	.word	0x000000ff
        /*04ec*/ 	.word	0x00000000
        /*04f0*/ 	.short	0x010a
        /*04f2*/ 	.byte	0x05
	.zero		1


	//   ....[65]....
        /*04f4*/ 	.word	0x00003590
        /*04f8*/ 	.word	0x000000ff
        /*04fc*/ 	.word	0x00000000
        /*0500*/ 	.short	0x010a
        /*0502*/ 	.byte	0x05
	.zero		1


	//   ....[66]....
        /*0504*/ 	.word	0x00003620
        /*0508*/ 	.word	0x000000ff
        /*050c*/ 	.word	0x00000000
        /*0510*/ 	.short	0x010a
        /*0512*/ 	.byte	0x05
	.zero		1


	//   ....[67]....
        /*0514*/ 	.word	0x000036b0
        /*0518*/ 	.word	0x000000ff
        /*051c*/ 	.word	0x00000000
        /*0520*/ 	.short	0x010a
        /*0522*/ 	.byte	0x07
	.zero		1


	//   ....[68]....
        /*0524*/ 	.word	0x00003af0
        /*0528*/ 	.word	0x00000000
        /*052c*/ 	.word	0x00000080
        /*0530*/ 	.short	0x010a
        /*0532*/ 	.byte	0xff
	.zero		1


	//   ....[69]....
        /*0534*/ 	.word	0x00003be0
        /*0538*/ 	.word	0x00000000
        /*053c*/ 	.word	0x00000000
        /*0540*/ 	.short	0x0101
        /*0542*/ 	.byte	0xff
	.zero		1


	//   ....[70]....
        /*0544*/ 	.word	0x00003f00
        /*0548*/ 	.word	0x000000ff
        /*054c*/ 	.word	0x00000078
        /*0550*/ 	.short	0x010a
        /*0552*/ 	.byte	0x06
	.zero		1


	//   ....[71]....
        /*0554*/ 	.word	0x00004080
        /*0558*/ 	.word	0x000000ff
        /*055c*/ 	.word	0x00000068
        /*0560*/ 	.short	0x010a
        /*0562*/ 	.byte	0x06
	.zero		1


	//   ....[72]....
        /*0564*/ 	.word	0x000043b0
        /*0568*/ 	.word	0x000000ff
        /*056c*/ 	.word	0x00000060
        /*0570*/ 	.short	0x010b
        /*0572*/ 	.byte	0x06
	.zero		1


	//   ....[73]....
        /*0574*/ 	.word	0x000043d0
        /*0578*/ 	.word	0x000000ff
        /*057c*/ 	.word	0x00000000
        /*0580*/ 	.short	0x0101
        /*0582*/ 	.byte	0x25
	.zero		1


	//   ....[74]....
        /*0584*/ 	.word	0x00004410
        /*0588*/ 	.word	0x00000000
        /*058c*/ 	.word	0x00000068
        /*0590*/ 	.short	0x010a
        /*0592*/ 	.byte	0xff
	.zero		1


	//   ....[75]....
        /*0594*/ 	.word	0x00004780
        /*0598*/ 	.word	0x00000000
        /*059c*/ 	.word	0x00000080
        /*05a0*/ 	.short	0x010a
        /*05a2*/ 	.byte	0xff
	.zero		1


	//   ....[76]....
        /*05a4*/ 	.word	0x00004890
        /*05a8*/ 	.word	0x00000000
        /*05ac*/ 	.word	0x00000000
        /*05b0*/ 	.short	0x0101
        /*05b2*/ 	.byte	0xff
	.zero		1


	//   ....[77]....
        /*05b4*/ 	.word	0x00005230
        /*05b8*/ 	.word	0x000000ff
        /*05bc*/ 	.word	0x00000060
        /*05c0*/ 	.short	0x010a
        /*05c2*/ 	.byte	0x2b
	.zero		1


	//   ....[78]....
        /*05c4*/ 	.word	0x00005240
        /*05c8*/ 	.word	0x00000094
        /*05cc*/ 	.word	0x000000a0
        /*05d0*/ 	.short	0x010a
        /*05d2*/ 	.byte	0xff
	.zero		1


	//   ....[79]....
        /*05d4*/ 	.word	0x000053d0
        /*05d8*/ 	.word	0x000000ff
        /*05dc*/ 	.word	0x00000060
        /*05e0*/ 	.short	0x010a
        /*05e2*/ 	.byte	0x2b
	.zero		1


	//   ....[80]....
        /*05e4*/ 	.word	0x000054d0
        /*05e8*/ 	.word	0x000000ff
        /*05ec*/ 	.word	0x00000000
        /*05f0*/ 	.short	0x0101
        /*05f2*/ 	.byte	0x04
	.zero		1


	//   ....[81]....
        /*05f4*/ 	.word	0x00005530
        /*05f8*/ 	.word	0x00000094
        /*05fc*/ 	.word	0x000000a0
        /*0600*/ 	.short	0x010a
        /*0602*/ 	.byte	0xff
	.zero		1


	//   ....[82]....
        /*0604*/ 	.word	0x000058a0
        /*0608*/ 	.word	0x000000ff
        /*060c*/ 	.word	0x00000000
        /*0610*/ 	.short	0x0101
        /*0612*/ 	.byte	0x05
	.zero		1


	//   ....[83]....
        /*0614*/ 	.word	0x00006a90
        /*0618*/ 	.word	0x00000003
        /*061c*/ 	.word	0x000000f0
        /*0620*/ 	.short	0x010a
        /*0622*/ 	.byte	0xff
	.zero		1


	//   ....[84]....
        /*0624*/ 	.word	0x00006af0
        /*0628*/ 	.word	0x00000002
        /*062c*/ 	.word	0x00000030
        /*0630*/ 	.short	0x010a
        /*0632*/ 	.byte	0xff
	.zero		1


	//   ....[85]....
        /*0634*/ 	.word	0x00006b50
        /*0638*/ 	.word	0x00000002
        /*063c*/ 	.word	0x00000030
        /*0640*/ 	.short	0x010a
        /*0642*/ 	.byte	0xff
	.zero		1


	//   ....[86]....
        /*0644*/ 	.word	0x00006ba0
        /*0648*/ 	.word	0x00000002
        /*064c*/ 	.word	0x00000080
        /*0650*/ 	.short	0x010a
        /*0652*/ 	.byte	0xff
	.zero		1


	//   ....[87]....
        /*0654*/ 	.word	0x00006c00
        /*0658*/ 	.word	0x00000000
        /*065c*/ 	.word	0x00000000
        /*0660*/ 	.short	0x010a
        /*0662*/ 	.byte	0xff
	.zero		1


	//   ....[88]....
        /*0664*/ 	.word	0x00006c60
        /*0668*/ 	.word	0x00000000
        /*066c*/ 	.word	0x00000000
        /*0670*/ 	.short	0x010a
        /*0672*/ 	.byte	0xff
	.zero		1


	//   ....[89]....
        /*0674*/ 	.word	0x00006cc0
        /*0678*/ 	.word	0x00000000
        /*067c*/ 	.word	0x00000000
        /*0680*/ 	.short	0x010a
        /*0682*/ 	.byte	0xff
	.zero		1


	//   ....[90]....
        /*0684*/ 	.word	0x00006d20
        /*0688*/ 	.word	0x00000000
        /*068c*/ 	.word	0x00000000
        /*0690*/ 	.short	0x010a
        /*0692*/ 	.byte	0xff
	.zero		1


	//   ....[91]....
        /*0694*/ 	.word	0x00006d80
        /*0698*/ 	.word	0x00000000
        /*069c*/ 	.word	0x00000000
        /*06a0*/ 	.short	0x010a
        /*06a2*/ 	.byte	0xff
	.zero		1


	//   ....[92]....
        /*06a4*/ 	.word	0x00006dd0
        /*06a8*/ 	.word	0x00000000
        /*06ac*/ 	.word	0x000000e0
        /*06b0*/ 	.short	0x010a
        /*06b2*/ 	.byte	0xff
	.zero		1


	//   ....[93]....
        /*06b4*/ 	.word	0x00006e30
        /*06b8*/ 	.word	0x00000000
        /*06bc*/ 	.word	0x00000090
        /*06c0*/ 	.short	0x010a
        /*06c2*/ 	.byte	0xff
	.zero		1


	//   ....[94]....
        /*06c4*/ 	.word	0x00006e80
        /*06c8*/ 	.word	0x00000000
        /*06cc*/ 	.word	0x00000080
        /*06d0*/ 	.short	0x010a
        /*06d2*/ 	.byte	0xff
	.zero		1


	//   ....[95]....
        /*06d4*/ 	.word	0x00006ee0
        /*06d8*/ 	.word	0x00000000
        /*06dc*/ 	.word	0x00000090
        /*06e0*/ 	.short	0x010a
        /*06e2*/ 	.byte	0xff
	.zero		1


	//   ....[96]....
        /*06e4*/ 	.word	0x00006f30
        /*06e8*/ 	.word	0x00000000
        /*06ec*/ 	.word	0x00000080
        /*06f0*/ 	.short	0x010a
        /*06f2*/ 	.byte	0xff
	.zero		1


	//   ....[97]....
        /*06f4*/ 	.word	0x00006f90
        /*06f8*/ 	.word	0x00000003
        /*06fc*/ 	.word	0x000000c0
        /*0700*/ 	.short	0x010a
        /*0702*/ 	.byte	0xff
	.zero		1


	//   ....[98]....
        /*0704*/ 	.word	0x00006ff0
        /*0708*/ 	.word	0x00000000
        /*070c*/ 	.word	0x00000000
        /*0710*/ 	.short	0x010a
        /*0712*/ 	.byte	0xff
	.zero		1


	//   ....[99]....
        /*0714*/ 	.word	0x00007050
        /*0718*/ 	.word	0x00000000
        /*071c*/ 	.word	0x00000000
        /*0720*/ 	.short	0x010a
        /*0722*/ 	.byte	0xff
	.zero		1


	//   ....[100]....
        /*0724*/ 	.word	0x000070b0
        /*0728*/ 	.word	0x00000000
        /*072c*/ 	.word	0x00000000
        /*0730*/ 	.short	0x010a
        /*0732*/ 	.byte	0xff
	.zero		1


	//   ....[101]....
        /*0734*/ 	.word	0x00007110
        /*0738*/ 	.word	0x00000000
        /*073c*/ 	.word	0x00000000
        /*0740*/ 	.short	0x010a
        /*0742*/ 	.byte	0xff
	.zero		1


	//   ....[102]....
        /*0744*/ 	.word	0x00007170
        /*0748*/ 	.word	0x00000000
        /*074c*/ 	.word	0x00000000
        /*0750*/ 	.short	0x010a
        /*0752*/ 	.byte	0xff
	.zero		1


	//   ....[103]....
        /*0754*/ 	.word	0x000071c0
        /*0758*/ 	.word	0x00000000
        /*075c*/ 	.word	0x00000080
        /*0760*/ 	.short	0x010a
        /*0762*/ 	.byte	0xff
	.zero		1


	//   ....[104]....
        /*0764*/ 	.word	0x00007220
        /*0768*/ 	.word	0x00000000
        /*076c*/ 	.word	0x00000078
        /*0770*/ 	.short	0x010a
        /*0772*/ 	.byte	0xff
	.zero		1


	//   ....[105]....
        /*0774*/ 	.word	0x00007280
        /*0778*/ 	.word	0x00000003
        /*077c*/ 	.word	0x00000068
        /*0780*/ 	.short	0x010a
        /*0782*/ 	.byte	0xff
	.zero		1


	//   ....[106]....
        /*0784*/ 	.word	0x000072d0
        /*0788*/ 	.word	0x00000000
        /*078c*/ 	.word	0x00000080
        /*0790*/ 	.short	0x010a
        /*0792*/ 	.byte	0xff
	.zero		1


	//   ....[107]....
        /*0794*/ 	.word	0x00007330
        /*0798*/ 	.word	0x00000000
        /*079c*/ 	.word	0x00000060
        /*07a0*/ 	.short	0x010a
        /*07a2*/ 	.byte	0xff
	.zero		1


	//   ....[108]....
        /*07a4*/ 	.word	0x00007380
        /*07a8*/ 	.word	0x00000094
        /*07ac*/ 	.word	0x000000a0
        /*07b0*/ 	.short	0x010a
        /*07b2*/ 	.byte	0xff
	.zero		1


	//----- nvinfo : EIATTR_NUM_MBARRIERS
	.align		4
.L_47:
        /*07b4*/ 	.byte	0x03, 0x38
        /*07b6*/ 	.short	0x0020


	//----- nvinfo : EIATTR_EXIT_INSTR_OFFSETS
	.align		4
        /*07b8*/ 	.byte	0x04, 0x1c
        /*07ba*/ 	.short	(.L_49 - .L_48)


	//   ....[0]....
.L_48:
        /*07bc*/ 	.word	0x00002610


	//   ....[1]....
        /*07c0*/ 	.word	0x00002b00


	//   ....[2]....
        /*07c4*/ 	.word	0x00002b60


	//   ....[3]....
        /*07c8*/ 	.word	0x00003910


	//   ....[4]....
        /*07cc*/ 	.word	0x00004440


	//   ....[5]....
        /*07d0*/ 	.word	0x00004480


	//   ....[6]....
        /*07d4*/ 	.word	0x00006a80


	//----- nvinfo : EIATTR_MAX_THREADS
	.align		4
.L_49:
        /*07d8*/ 	.byte	0x04, 0x05
        /*07da*/ 	.short	(.L_51 - .L_50)
.L_50:
        /*07dc*/ 	.word	0x00000100
        /*07e0*/ 	.word	0x00000001
        /*07e4*/ 	.word	0x00000001


	//----- nvinfo : EIATTR_CRS_STACK_SIZE
	.align		4
.L_51:
        /*07e8*/ 	.byte	0x04, 0x1e
        /*07ea*/ 	.short	(.L_53 - .L_52)
.L_52:
        /*07ec*/ 	.word	0x00000000


	//----- nvinfo : EIATTR_CBANK_PARAM_SIZE
	.align		4
.L_53:
        /*07f0*/ 	.byte	0x03, 0x19
        /*07f2*/ 	.short	0x0800


	//----- nvinfo : EIATTR_PARAM_CBANK
	.align		4
        /*07f4*/ 	.byte	0x04, 0x0a
        /*07f6*/ 	.short	(.L_55 - .L_54)
	.align		4
.L_54:
        /*07f8*/ 	.word	index@(.nv.constant0._ZN7cutlass13device_kernelINS_4gemm6kernel13GemmUniversalIN4cute5tupleIJiiiiEEENS1_10collective13CollectiveMmaINS1_35MainloopSm100TmaUmmaWarpSpecializedILi6ELi2ELi4ENS5_IJNS4_1CILi1EEESB_SB_EEEEENS5_IJNSA_ILi128EEENSA_ILi64EEENSA_ILi32EEEEEEaNS5_IJlSB_lEEEaSI_NS4_8TiledMMAINS4_8MMA_AtomIJNS4_15SM100_MMA_S8_SSIaaiLi128ELi64ELNS4_4UMMA5MajorE0ELSN_0ELNSM_8SaturateE0EEEEEENS4_6LayoutISC_NS5_IJNSA_ILi0EEESS_SS_EEEEENS5_IJNS4_10UnderscoreESV_SV_EEEEENS4_13SM90_TMA_LOADENS4_14ComposedLayoutINS4_7SwizzleILi1ELi4ELi3EEENS4_18smem_ptr_flag_bitsILi8EEENSR_INS5_IJNSA_ILi8EEESG_EEENS5_IJSG_SB_EEEEEEEvNS4_8identityESY_S18_vS19_EENS_8epilogue10collective18CollectiveEpilogueINS1B_23Sm100TmaWarpSpecializedILi1ELi1ELi64ELb0ELb0EEEJSH_NS5_IJNSR_ISE_SB_EENSR_ISF_SB_EEEEEaSI_aSI_NS1B_6fusion15FusionCallbacksIS1F_NS1J_17LinearCombinationIaiaiLNS_15FloatRoundStyleE2EEESH_S1I_JEEENS4_5SM1004TMEM4LOAD26SM100_TMEM_LOAD_32dp32b64xESY_NSZ_INS10_ILi2ELi4ELi3EEES13_NSR_INS5_IJS14_SF_EEENS5_IJSF_SB_EEEEEEENS4_39AutoVectorizingCopyWithAssumedAlignmentILi128EEENS4_14SM90_TMA_STOREES1X_S1Z_S1Z_EEEvvEEEEvNT_6ParamsE)
        /*07fc*/ 	.short	0x0380
        /*07fe*/ 	.short	0x0800


	//----- nvinfo : EIATTR_SW_WAR
	.align		4
.L_55:
        /*0800*/ 	.byte	0x04, 0x36
        /*0802*/ 	.short	(.L_57 - .L_56)
.L_56:
        /*0804*/ 	.word	0x00000008
.L_57:


//--------------------- .nv.callgraph             --------------------------
	.section	.nv.callgraph,"",@"SHT_CUDA_CALLGRAPH"
	.align	4
	.sectionentsize	8
	.align		4
        /*0000*/ 	.word	0x00000000
	.align		4
        /*0004*/ 	.word	0xffffffff
	.align		4
        /*0008*/ 	.word	index@(_ZN7cutlass13device_kernelINS_4gemm6kernel13GemmUniversalIN4cute5tupleIJiiiiEEENS1_10collective13CollectiveMmaINS1_35MainloopSm100TmaUmmaWarpSpecializedILi6ELi2ELi4ENS5_IJNS4_1CILi1EEESB_SB_EEEEENS5_IJNSA_ILi128EEENSA_ILi64EEENSA_ILi32EEEEEEaNS5_IJlSB_lEEEaSI_NS4_8TiledMMAINS4_8MMA_AtomIJNS4_15SM100_MMA_S8_SSIaaiLi128ELi64ELNS4_4UMMA5MajorE0ELSN_0ELNSM_8SaturateE0EEEEEENS4_6LayoutISC_NS5_IJNSA_ILi0EEESS_SS_EEEEENS5_IJNS4_10UnderscoreESV_SV_EEEEENS4_13SM90_TMA_LOADENS4_14ComposedLayoutINS4_7SwizzleILi1ELi4ELi3EEENS4_18smem_ptr_flag_bitsILi8EEENSR_INS5_IJNSA_ILi8EEESG_EEENS5_IJSG_SB_EEEEEEEvNS4_8identityESY_S18_vS19_EENS_8epilogue10collective18CollectiveEpilogueINS1B_23Sm100TmaWarpSpecializedILi1ELi1ELi64ELb0ELb0EEEJSH_NS5_IJNSR_ISE_SB_EENSR_ISF_SB_EEEEEaSI_aSI_NS1B_6fusion15FusionCallbacksIS1F_NS1J_17LinearCombinationIaiaiLNS_15FloatRoundStyleE2EEESH_S1I_JEEENS4_5SM1004TMEM4LOAD26SM100_TMEM_LOAD_32dp32b64xESY_NSZ_INS10_ILi2ELi4ELi3EEES13_NSR_INS5_IJS14_SF_EEENS5_IJSF_SB_EEEEEEENS4_39AutoVectorizingCopyWithAssumedAlignmentILi128EEENS4_14SM90_TMA_STOREES1X_S1Z_S1Z_EEEvvEEEEvNT_6ParamsE)
	.align		4
        /*000c*/ 	.word	index@(__assertfail)
	.align		4
        /*0010*/ 	.word	0x00000000
	.align		4
        /*0014*/ 	.word	0xfffffffe
	.align		4
        /*0018*/ 	.word	0x00000000
	.align		4
        /*001c*/ 	.word	0xfffffffd
	.align		4
        /*0020*/ 	.word	0x00000000
	.align		4
        /*0024*/ 	.word	0xfffffffc


//--------------------- .nv.constant4             --------------------------
	.section	.nv.constant4,"a",@progbits
	.align	8
	.align		8
.nv.constant4:
        /*0000*/ 	.dword	__assertfail
	.align		8
        /*0008*/ 	.dword	__unnamed_1
	.align		8
        /*0010*/ 	.dword	__unnamed_2
	.align		8
        /*0018*/ 	.dword	_ZN40_INTERNAL_6ebecf63_4_k_cu_5f34dd62_332974cuda3std3__45__cpo5beginE
	.align		8
        /*0020*/ 	.dword	_ZN40_INTERNAL_6ebecf63_4_k_cu_5f34dd62_332974cuda3std3__45__cpo3endE
	.align		8
        /*0028*/ 	.dword	_ZN40_INTERNAL_6ebecf63_4_k_cu_5f34dd62_332974cuda3std3__45__cpo6cbeginE
	.align		8
        /*0030*/ 	.dword	_ZN40_INTERNAL_6ebecf63_4_k_cu_5f34dd62_332974cuda3std3__45__cpo4cendE
	.align		8
        /*0038*/ 	.dword	_ZN40_INTERNAL_6ebecf63_4_k_cu_5f34dd62_332974cuda3std3__442_GLOBAL__N__6ebecf63_4_k_cu_5f34dd62_332976ignoreE
	.align		8
        /*0040*/ 	.dword	_ZN40_INTERNAL_6ebecf63_4_k_cu_5f34dd62_332974cuda3std3__419piecewise_constructE
	.align		8
        /*0048*/ 	.dword	_ZN40_INTERNAL_6ebecf63_4_k_cu_5f34dd62_332974cuda3std3__48in_placeE
	.align		8
        /*0050*/ 	.dword	_ZN40_INTERNAL_6ebecf63_4_k_cu_5f34dd62_332974cuda3std6ranges3__45__cpo4swapE
	.align		8
        /*0058*/ 	.dword	_ZN40_INTERNAL_6ebecf63_4_k_cu_5f34dd62_332974cuda3std6ranges3__45__cpo9iter_moveE
	.align		8
        /*0060*/ 	.dword	_ZN40_INTERNAL_6ebecf63_4_k_cu_5f34dd62_332974cute7productE
	.align		8
        /*0068*/ 	.dword	_ZN40_INTERNAL_6ebecf63_4_k_cu_5f34dd62_332974cute1_E
	.align		8
        /*0070*/ 	.dword	$str$25
	.align		8
        /*0078*/ 	.dword	$str$26
	.align		8
        /*0080*/ 	.dword	$str$27
	.align		8
        /*0088*/ 	.dword	$str$28


//--------------------- .text._ZN7cutlass13device_kernelINS_4gemm6kernel13GemmUniversalIN4cute5tupleIJiiiiEEENS1_10collective13CollectiveMmaINS1_35MainloopSm100TmaUmmaWarpSpecializedILi6ELi2ELi4ENS5_IJNS4_1CILi1EEESB_SB_EEEEENS5_IJNSA_ILi128EEENSA_ILi64EEENSA_ILi32EEEEEEaNS5_IJlSB_lEEEaSI_NS4_8TiledMMAINS4_8MMA_AtomIJNS4_15SM100_MMA_S8_SSIaaiLi128ELi64ELNS4_4UMMA5MajorE0ELSN_0ELNSM_8SaturateE0EEEEEENS4_6LayoutISC_NS5_IJNSA_ILi0EEESS_SS_EEEEENS5_IJNS4_10UnderscoreESV_SV_EEEEENS4_13SM90_TMA_LOADENS4_14ComposedLayoutINS4_7SwizzleILi1ELi4ELi3EEENS4_18smem_ptr_flag_bitsILi8EEENSR_INS5_IJNSA_ILi8EEESG_EEENS5_IJSG_SB_EEEEEEEvNS4_8identityESY_S18_vS19_EENS_8epilogue10collective18CollectiveEpilogueINS1B_23Sm100TmaWarpSpecializedILi1ELi1ELi64ELb0ELb0EEEJSH_NS5_IJNSR_ISE_SB_EENSR_ISF_SB_EEEEEaSI_aSI_NS1B_6fusion15FusionCallbacksIS1F_NS1J_17LinearCombinationIaiaiLNS_15FloatRoundStyleE2EEESH_S1I_JEEENS4_5SM1004TMEM4LOAD26SM100_TMEM_LOAD_32dp32b64xESY_NSZ_INS10_ILi2ELi4ELi3EEES13_NSR_INS5_IJS14_SF_EEENS5_IJSF_SB_EEEEEEENS4_39AutoVectorizingCopyWithAssumedAlignmentILi128EEENS4_14SM90_TMA_STOREES1X_S1Z_S1Z_EEEvvEEEEvNT_6ParamsE --------------------------
	.section	.text._ZN7cutlass13device_kernelINS_4gemm6kernel13GemmUniversalIN4cute5tupleIJiiiiEEENS1_10collective13CollectiveMmaINS1_35MainloopSm100TmaUmmaWarpSpecializedILi6ELi2ELi4ENS5_IJNS4_1CILi1EEESB_SB_EEEEENS5_IJNSA_ILi128EEENSA_ILi64EEENSA_ILi32EEEEEEaNS5_IJlSB_lEEEaSI_NS4_8TiledMMAINS4_8MMA_AtomIJNS4_15SM100_MMA_S8_SSIaaiLi128ELi64ELNS4_4UMMA5MajorE0ELSN_0ELNSM_8SaturateE0EEEEEENS4_6LayoutISC_NS5_IJNSA_ILi0EEESS_SS_EEEEENS5_IJNS4_10UnderscoreESV_SV_EEEEENS4_13SM90_TMA_LOADENS4_14ComposedLayoutINS4_7SwizzleILi1ELi4ELi3EEENS4_18smem_ptr_flag_bitsILi8EEENSR_INS5_IJNSA_ILi8EEESG_EEENS5_IJSG_SB_EEEEEEEvNS4_8identityESY_S18_vS19_EENS_8epilogue10collective18CollectiveEpilogueINS1B_23Sm100TmaWarpSpecializedILi1ELi1ELi64ELb0ELb0EEEJSH_NS5_IJNSR_ISE_SB_EENSR_ISF_SB_EEEEEaSI_aSI_NS1B_6fusion15FusionCallbacksIS1F_NS1J_17LinearCombinationIaiaiLNS_15FloatRoundStyleE2EEESH_S1I_JEEENS4_5SM1004TMEM4LOAD26SM100_TMEM_LOAD_32dp32b64xESY_NSZ_INS10_ILi2ELi4ELi3EEES13_NSR_INS5_IJS14_SF_EEENS5_IJSF_SB_EEEEEEENS4_39AutoVectorizingCopyWithAssumedAlignmentILi128EEENS4_14SM90_TMA_STOREES1X_S1Z_S1Z_EEEvvEEEEvNT_6ParamsE,"ax",@progbits
	.align	128
.text._ZN7cutlass13device_kernelINS_4gemm6kernel13GemmUniversalIN4cute5tupleIJiiiiEEENS1_10collective13CollectiveMmaINS1_35MainloopSm100TmaUmmaWarpSpecializedILi6ELi2ELi4ENS5_IJNS4_1CILi1EEESB_SB_EEEEENS5_IJNSA_ILi128EEENSA_ILi64EEENSA_ILi32EEEEEEaNS5_IJlSB_lEEEaSI_NS4_8TiledMMAINS4_8MMA_AtomIJNS4_15SM100_MMA_S8_SSIaaiLi128ELi64ELNS4_4UMMA5MajorE0ELSN_0ELNSM_8SaturateE0EEEEEENS4_6LayoutISC_NS5_IJNSA_ILi0EEESS_SS_EEEEENS5_IJNS4_10UnderscoreESV_SV_EEEEENS4_13SM90_TMA_LOADENS4_14ComposedLayoutINS4_7SwizzleILi1ELi4ELi3EEENS4_18smem_ptr_flag_bitsILi8EEENSR_INS5_IJNSA_ILi8EEESG_EEENS5_IJSG_SB_EEEEEEEvNS4_8identityESY_S18_vS19_EENS_8epilogue10collective18CollectiveEpilogueINS1B_23Sm100TmaWarpSpecializedILi1ELi1ELi64ELb0ELb0EEEJSH_NS5_IJNSR_ISE_SB_EENSR_ISF_SB_EEEEEaSI_aSI_NS1B_6fusion15FusionCallbacksIS1F_NS1J_17LinearCombinationIaiaiLNS_15FloatRoundStyleE2EEESH_S1I_JEEENS4_5SM1004TMEM4LOAD26SM100_TMEM_LOAD_32dp32b64xESY_NSZ_INS10_ILi2ELi4ELi3EEES13_NSR_INS5_IJS14_SF_EEENS5_IJSF_SB_EEEEEEENS4_39AutoVectorizingCopyWithAssumedAlignmentILi128EEENS4_14SM90_TMA_STOREES1X_S1Z_S1Z_EEEvvEEEEvNT_6ParamsE:
        .type           _ZN7cutlass13device_kernelINS_4gemm6kernel13GemmUniversalIN4cute5tupleIJiiiiEEENS1_10collective13CollectiveMmaINS1_35MainloopSm100TmaUmmaWarpSpecializedILi6ELi2ELi4ENS5_IJNS4_1CILi1EEESB_SB_EEEEENS5_IJNSA_ILi128EEENSA_ILi64EEENSA_ILi32EEEEEEaNS5_IJlSB_lEEEaSI_NS4_8TiledMMAINS4_8MMA_AtomIJNS4_15SM100_MMA_S8_SSIaaiLi128ELi64ELNS4_4UMMA5MajorE0ELSN_0ELNSM_8SaturateE0EEEEEENS4_6LayoutISC_NS5_IJNSA_ILi0EEESS_SS_EEEEENS5_IJNS4_10UnderscoreESV_SV_EEEEENS4_13SM90_TMA_LOADENS4_14ComposedLayoutINS4_7SwizzleILi1ELi4ELi3EEENS4_18smem_ptr_flag_bitsILi8EEENSR_INS5_IJNSA_ILi8EEESG_EEENS5_IJSG_SB_EEEEEEEvNS4_8identityESY_S18_vS19_EENS_8epilogue10collective18CollectiveEpilogueINS1B_23Sm100TmaWarpSpecializedILi1ELi1ELi64ELb0ELb0EEEJSH_NS5_IJNSR_ISE_SB_EENSR_ISF_SB_EEEEEaSI_aSI_NS1B_6fusion15FusionCallbacksIS1F_NS1J_17LinearCombinationIaiaiLNS_15FloatRoundStyleE2EEESH_S1I_JEEENS4_5SM1004TMEM4LOAD26SM100_TMEM_LOAD_32dp32b64xESY_NSZ_INS10_ILi2ELi4ELi3EEES13_NSR_INS5_IJS14_SF_EEENS5_IJSF_SB_EEEEEEENS4_39AutoVectorizingCopyWithAssumedAlignmentILi128EEENS4_14SM90_TMA_STOREES1X_S1Z_S1Z_EEEvvEEEEvNT_6ParamsE,@function
        .size           _ZN7cutlass13device_kernelINS_4gemm6kernel13GemmUniversalIN4cute5tupleIJiiiiEEENS1_10collective13CollectiveMmaINS1_35MainloopSm100TmaUmmaWarpSpecializedILi6ELi2ELi4ENS5_IJNS4_1CILi1EEESB_SB_EEEEENS5_IJNSA_ILi128EEENSA_ILi64EEENSA_ILi32EEEEEEaNS5_IJlSB_lEEEaSI_NS4_8TiledMMAINS4_8MMA_AtomIJNS4_15SM100_MMA_S8_SSIaaiLi128ELi64ELNS4_4UMMA5MajorE0ELSN_0ELNSM_8SaturateE0EEEEEENS4_6LayoutISC_NS5_IJNSA_ILi0EEESS_SS_EEEEENS5_IJNS4_10UnderscoreESV_SV_EEEEENS4_13SM90_TMA_LOADENS4_14ComposedLayoutINS4_7SwizzleILi1ELi4ELi3EEENS4_18smem_ptr_flag_bitsILi8EEENSR_INS5_IJNSA_ILi8EEESG_EEENS5_IJSG_SB_EEEEEEEvNS4_8identityESY_S18_vS19_EENS_8epilogue10collective18CollectiveEpilogueINS1B_23Sm100TmaWarpSpecializedILi1ELi1ELi64ELb0ELb0EEEJSH_NS5_IJNSR_ISE_SB_EENSR_ISF_SB_EEEEEaSI_aSI_NS1B_6fusion15FusionCallbacksIS1F_NS1J_17LinearCombinationIaiaiLNS_15FloatRoundStyleE2EEESH_S1I_JEEENS4_5SM1004TMEM4LOAD26SM100_TMEM_LOAD_32dp32b64xESY_NSZ_INS10_ILi2ELi4ELi3EEES13_NSR_INS5_IJS14_SF_EEENS5_IJSF_SB_EEEEEEENS4_39AutoVectorizingCopyWithAssumedAlignmentILi128EEENS4_14SM90_TMA_STOREES1X_S1Z_S1Z_EEEvvEEEEvNT_6ParamsE,(.L_x_134 - _ZN7cutlass13device_kernelINS_4gemm6kernel13GemmUniversalIN4cute5tupleIJiiiiEEENS1_10collective13CollectiveMmaINS1_35MainloopSm100TmaUmmaWarpSpecializedILi6ELi2ELi4ENS5_IJNS4_1CILi1EEESB_SB_EEEEENS5_IJNSA_ILi128EEENSA_ILi64EEENSA_ILi32EEEEEEaNS5_IJlSB_lEEEaSI_NS4_8TiledMMAINS4_8MMA_AtomIJNS4_15SM100_MMA_S8_SSIaaiLi128ELi64ELNS4_4UMMA5MajorE0ELSN_0ELNSM_8SaturateE0EEEEEENS4_6LayoutISC_NS5_IJNSA_ILi0EEESS_SS_EEEEENS5_IJNS4_10UnderscoreESV_SV_EEEEENS4_13SM90_TMA_LOADENS4_14ComposedLayoutINS4_7SwizzleILi1ELi4ELi3EEENS4_18smem_ptr_flag_bitsILi8EEENSR_INS5_IJNSA_ILi8EEESG_EEENS5_IJSG_SB_EEEEEEEvNS4_8identityESY_S18_vS19_EENS_8epilogue10collective18CollectiveEpilogueINS1B_23Sm100TmaWarpSpecializedILi1ELi1ELi64ELb0ELb0EEEJSH_NS5_IJNSR_ISE_SB_EENSR_ISF_SB_EEEEEaSI_aSI_NS1B_6fusion15FusionCallbacksIS1F_NS1J_17LinearCombinationIaiaiLNS_15FloatRoundStyleE2EEESH_S1I_JEEENS4_5SM1004TMEM4LOAD26SM100_TMEM_LOAD_32dp32b64xESY_NSZ_INS10_ILi2ELi4ELi3EEES13_NSR_INS5_IJS14_SF_EEENS5_IJSF_SB_EEEEEEENS4_39AutoVectorizingCopyWithAssumedAlignmentILi128EEENS4_14SM90_TMA_STOREES1X_S1Z_S1Z_EEEvvEEEEvNT_6ParamsE)
        .other          _ZN7cutlass13device_kernelINS_4gemm6kernel13GemmUniversalIN4cute5tupleIJiiiiEEENS1_10collective13CollectiveMmaINS1_35MainloopSm100TmaUmmaWarpSpecializedILi6ELi2ELi4ENS5_IJNS4_1CILi1EEESB_SB_EEEEENS5_IJNSA_ILi128EEENSA_ILi64EEENSA_ILi32EEEEEEaNS5_IJlSB_lEEEaSI_NS4_8TiledMMAINS4_8MMA_AtomIJNS4_15SM100_MMA_S8_SSIaaiLi128ELi64ELNS4_4UMMA5MajorE0ELSN_0ELNSM_8SaturateE0EEEEEENS4_6LayoutISC_NS5_IJNSA_ILi0EEESS_SS_EEEEENS5_IJNS4_10UnderscoreESV_SV_EEEEENS4_13SM90_TMA_LOADENS4_14ComposedLayoutINS4_7SwizzleILi1ELi4ELi3EEENS4_18smem_ptr_flag_bitsILi8EEENSR_INS5_IJNSA_ILi8EEESG_EEENS5_IJSG_SB_EEEEEEEvNS4_8identityESY_S18_vS19_EENS_8epilogue10collective18CollectiveEpilogueINS1B_23Sm100TmaWarpSpecializedILi1ELi1ELi64ELb0ELb0EEEJSH_NS5_IJNSR_ISE_SB_EENSR_ISF_SB_EEEEEaSI_aSI_NS1B_6fusion15FusionCallbacksIS1F_NS1J_17LinearCombinationIaiaiLNS_15FloatRoundStyleE2EEESH_S1I_JEEENS4_5SM1004TMEM4LOAD26SM100_TMEM_LOAD_32dp32b64xESY_NSZ_INS10_ILi2ELi4ELi3EEES13_NSR_INS5_IJS14_SF_EEENS5_IJSF_SB_EEEEEEENS4_39AutoVectorizingCopyWithAssumedAlignmentILi128EEENS4_14SM90_TMA_STOREES1X_S1Z_S1Z_EEEvvEEEEvNT_6ParamsE,@"STO_CUDA_ENTRY STV_DEFAULT"
_ZN7cutlass13device_kernelINS_4gemm6kernel13GemmUniversalIN4cute5tupleIJiiiiEEENS1_10collective13CollectiveMmaINS1_35MainloopSm100TmaUmmaWarpSpecializedILi6ELi2ELi4ENS5_IJNS4_1CILi1EEESB_SB_EEEEENS5_IJNSA_ILi128EEENSA_ILi64EEENSA_ILi32EEEEEEaNS5_IJlSB_lEEEaSI_NS4_8TiledMMAINS4_8MMA_AtomIJNS4_15SM100_MMA_S8_SSIaaiLi128ELi64ELNS4_4UMMA5MajorE0ELSN_0ELNSM_8SaturateE0EEEEEENS4_6LayoutISC_NS5_IJNSA_ILi0EEESS_SS_EEEEENS5_IJNS4_10UnderscoreESV_SV_EEEEENS4_13SM90_TMA_LOADENS4_14ComposedLayoutINS4_7SwizzleILi1ELi4ELi3EEENS4_18smem_ptr_flag_bitsILi8EEENSR_INS5_IJNSA_ILi8EEESG_EEENS5_IJSG_SB_EEEEEEEvNS4_8identityESY_S18_vS19_EENS_8epilogue10collective18CollectiveEpilogueINS1B_23Sm100TmaWarpSpecializedILi1ELi1ELi64ELb0ELb0EEEJSH_NS5_IJNSR_ISE_SB_EENSR_ISF_SB_EEEEEaSI_aSI_NS1B_6fusion15FusionCallbacksIS1F_NS1J_17LinearCombinationIaiaiLNS_15FloatRoundStyleE2EEESH_S1I_JEEENS4_5SM1004TMEM4LOAD26SM100_TMEM_LOAD_32dp32b64xESY_NSZ_INS10_ILi2ELi4ELi3EEES13_NSR_INS5_IJS14_SF_EEENS5_IJSF_SB_EEEEEEENS4_39AutoVectorizingCopyWithAssumedAlignmentILi128EEENS4_14SM90_TMA_STOREES1X_S1Z_S1Z_EEEvvEEEEvNT_6ParamsE:
[----:B------:R-:W1:Y:S01]  /*0000*/  LDC R1, c[0x0][0x37c] ;  /* 0x0000df00ff017b82 */ /* 0x000e620000000800 */
[----:B------:R-:W2:Y:S01]  /*0010*/  S2R R176, SR_TID.X ;  /* 0x0000000000b07919 */ /* 0x000ea20000002100 */
[----:B------:R-:W3:Y:S01]  /*0020*/  LDCU.64 UR4, c[0x0][0x890] ;  /* 0x00011200ff0477ac */ /* 0x000ee20008000a00 */
[----:B------:R-:W-:Y:S02]  /*0030*/  PRMT R168, RZ, 0x7610, R168 ;  /* 0x00007610ffa87816 */ /* 0x000fe400000000a8 */
[----:B------:R-:W-:Y:S01]  /*0040*/  ELECT P5, URZ, PT ;  /* 0x0000000000ff782f */ /* 0x000fe200038a0000 */
[----:B------:R-:W4:Y:S01]  /*0050*/  LDCU.64 UR40, c[0x0][0x358] ;  /* 0x00006b00ff2877ac */ /* 0x000f220008000a00 */
[----:B---3--:R-:W-:-:S04]  /*0060*/  UISETP.NE.U32.AND UP0, UPT, UR4, URZ, UPT ;  /* 0x000000ff0400728c */ /* 0x008fc8000bf05070 */
[----:B------:R-:W-:Y:S01]  /*0070*/  UISETP.NE.AND.EX UP0, UPT, UR5, URZ, UPT, UP0 ;  /* 0x000000ff0500728c */ /* 0x000fe2000bf05300 */
[----:B--2---:R-:W-:-:S05]  /*0080*/  SHF.R.U32.HI R181, RZ, 0x5, R176 ;  /* 0x00000005ffb57819 */ /* 0x004fca00000116b0 */
[----:B------:R-:W2:Y:S02]  /*0090*/  SHFL.IDX PT, R0, R181, RZ, 0x1f ;  /* 0x00001fffb5007589 */ /* 0x000ea400000e0000 */
[----:B--2---:R-:W-:Y:S01]  /*00a0*/  R2UR UR8, R0 ;  /* 0x00000000000872ca */ /* 0x004fe200000e0000 */
[----:B-1--4-:R-:W-:-:S14]  /*00b0*/  BRA.U UP0, `(.L_x_0) ;  /* 0x00000001002c7547 */ /* 0x012fdc000b800000 */
[----:B------:R-:W1:Y:S02]  /*00c0*/  LDCU.64 UR6, c[0x0][0x888] ;  /* 0x00011100ff0677ac */ /* 0x000e640008000a00 */
[----:B-1----:R-:W-:-:S04]  /*00d0*/  UISETP.NE.U32.AND UP0, UPT, UR6, URZ, UPT ;  /* 0x000000ff0600728c */ /* 0x002fc8000bf05070 */
[----:B------:R-:W-:-:S09]  /*00e0*/  UISETP.NE.AND.EX UP0, UPT, UR7, URZ, UPT, UP0 ;  /* 0x000000ff0700728c */ /* 0x000fd2000bf05300 */
[----:B------:R-:W-:Y:S05]  /*00f0*/  BRA.U !UP0, `(.L_x_1) ;  /* 0x0000000108107547 */ /* 0x000fea000b800000 */
[----:B------:R-:W1:Y:S02]  /*0100*/  LDC.64 R80, c[0x0][0x888] ;  /* 0x00022200ff507b82 */ /* 0x000e640000000a00 */
[----:B-1----:R1:W5:Y:S01]  /*0110*/  LDG.E R80, desc[UR40][R80.64] ;  /* 0x0000002850507981 */ /* 0x002362000c1e1900 */
[----:B------:R-:W-:Y:S01]  /*0120*/  HFMA2 R168, -RZ, RZ, 0, 5.9604644775390625e-08 ;  /* 0x00000001ffa87431 */ /* 0x000fe200000001ff */
[----:B------:R-:W-:Y:S05]  /*0130*/  BRA `(.L_x_0) ;  /* 0x00000000000c7947 */ /* 0x000fea0003800000 */
.L_x_1:
[----:B------:R-:W1:Y:S01]  /*0140*/  LDCU UR6, c[0x0][0x880] ;  /* 0x00011000ff0677ac */ /* 0x000e620008000800 */
[----:B------:R-:W-:Y:S01]  /*0150*/  HFMA2 R168, -RZ, RZ, 0, 5.9604644775390625e-08 ;  /* 0x00000001ffa87431 */ /* 0x000fe200000001ff */
[----:B-1----:R-:W-:-:S07]  /*0160*/  MOV R80, UR6 ;  /* 0x0000000600507c02 */ /* 0x002fce0008000f00 */
.L_x_0:
[----:B------:R-:W2:Y:S02]  /*0170*/  LDCU.64 UR6, c[0x0][0x8b0] ;  /* 0x00011600ff0677ac */ /* 0x000ea40008000a00 */
[----:B--2---:R-:W-:-:S04]  /*0180*/  UISETP.NE.U32.AND UP0, UPT, UR6, URZ, UPT ;  /* 0x000000ff0600728c */ /* 0x004fc8000bf05070 */
[----:B------:R-:W-:-:S09]  /*0190*/  UISETP.NE.AND.EX UP0, UPT, UR7, URZ, UPT, UP0 ;  /* 0x000000ff0700728c */ /* 0x000fd2000bf05300 */
[----:B------:R-:W-:Y:S05]  /*01a0*/  BRA.U UP0, `(.L_x_2) ;  /* 0x0000000100247547 */ /* 0x000fea000b800000 */
[----:B------:R-:W2:Y:S02]  /*01b0*/  LDCU.64 UR6, c[0x0][0x8a8] ;  /* 0x00011500ff0677ac */ /* 0x000ea40008000a00 */
[----:B--2---:R-:W-:-:S04]  /*01c0*/  UISETP.NE.U32.AND UP0, UPT, UR6, URZ, UPT ;  /* 0x000000ff0600728c */ /* 0x004fc8000bf05070 */
[----:B------:R-:W-:-:S09]  /*01d0*/  UISETP.NE.AND.EX UP0, UPT, UR7, URZ, UPT, UP0 ;  /* 0x000000ff0700728c */ /* 0x000fd2000bf05300 */
[----:B------:R-:W-:Y:S05]  /*01e0*/  BRA.U !UP0, `(.L_x_3) ;  /* 0x00000001080c7547 */ /* 0x000fea000b800000 */
[----:B------:R-:W2:Y:S02]  /*01f0*/  LDC.64 R78, c[0x0][0x8a8] ;  /* 0x00022a00ff4e7b82 */ /* 0x000ea40000000a00 */
[----:B--2---:R2:W5:Y:S01]  /*0200*/  LDG.E R78, desc[UR40][R78.64] ;  /* 0x000000284e4e7981 */ /* 0x004562000c1e1900 */
[----:B------:R-:W-:Y:S05]  /*0210*/  BRA `(.L_x_2) ;  /* 0x0000000000087947 */ /* 0x000fea0003800000 */
.L_x_3:
[----:B------:R-:W2:Y:S02]  /*0220*/  LDCU UR6, c[0x0][0x8a0] ;  /* 0x00011400ff0677ac */ /* 0x000ea40008000800 */
[----:B--2---:R-:W-:Y:S02]  /*0230*/  MOV R78, UR6 ;  /* 0x00000006004e7c02 */ /* 0x004fe40008000f00 */
.L_x_2:
[----:B------:R-:W-:Y:S01]  /*0240*/  IMAD.U32 R0, RZ, RZ, UR8 ;  /* 0x00000008ff007e24 */ /* 0x000fe2000f8e00ff */
[----:B------:R-:W-:Y:S04]  /*0250*/  BSSY.RECONVERGENT B0, `(.L_x_4) ;  /* 0x000000c000007945 */ /* 0x000fe80003800200 */
[C---:B------:R-:W-:Y:S02]  /*0260*/  ISETP.NE.OR P1, PT, R0.reuse, 0x1, !P5 ;  /* 0x000000010000780c */ /* 0x040fe40006f25670 */
[----:B------:R-:W-:-:S11]  /*0270*/  ISETP.NE.OR P0, PT, R0, 0x3, !P5 ;  /* 0x000000030000780c */ /* 0x000fd60006f05670 */
[----:B------:R-:W-:Y:S05]  /*0280*/  @P1 BRA `(.L_x_5) ;  /* 0x0000000000201947 */ /* 0x000fea0003800000 */
[----:B------:R-:W3:Y:S02]  /*0290*/  LDCU.64 UR6, c[0x0][0x348] ;  /* 0x00006900ff0677ac */ /* 0x000ee40008000a00 */
[----:B---3--:R-:W-:Y:S02]  /*02a0*/  UIADD3 UR10, UP1, UPT, UR6, 0x80, URZ ;  /* 0x00000080060a7890 */ /* 0x008fe4000ff3e0ff */
[----:B------:R-:W-:Y:S02]  /*02b0*/  UIADD3 UR6, UP0, UPT, UR6, 0x180, URZ ;  /* 0x0000018006067890 */ /* 0x000fe4000ff1e0ff */
[----:B------:R-:W-:Y:S02]  /*02c0*/  UIADD3.X UR11, UPT, UPT, URZ, UR7, URZ, UP1, !UPT ;  /* 0x00000007ff0b7290 */ /* 0x000fe40008ffe4ff */
[----:B------:R-:W-:-:S07]  /*02d0*/  UIADD3.X UR7, UPT, UPT, URZ, UR7, URZ, UP0, !UPT ;  /* 0x00000007ff077290 */ /* 0x000fce00087fe4ff */
[----:B------:R3:W-:Y:S02]  /*02e0*/  UTMACCTL.PF [UR10] ;  /* 0x000000000a0079b9 */ /* 0x0007e40008040000 */
[----:B------:R3:W-:Y:S02]  /*02f0*/  UTMACCTL.PF [UR6] ;  /* 0x00000000060079b9 */ /* 0x0007e40008040000 */
[----:B---3--:R-:W-:Y:S01]  /*0300*/  NOP ;  /* 0x0000000000007918 */ /* 0x008fe20000000000 */
.L_x_5:
[----:B------:R-:W-:Y:S05]  /*0310*/  BSYNC.RECONVERGENT B0 ;  /* 0x0000000000007941 */ /* 0x000fea0003800200 */
.L_x_4:
[----:B------:R-:W-:Y:S04]  /*0320*/  BSSY.RECONVERGENT B0, `(.L_x_6) ;  /* 0x000000a000007945 */ /* 0x000fe80003800200 */
        /* <DEDUP_REMOVED lines=9> */
.L_x_7:
[----:B------:R-:W-:Y:S05]  /*03c0*/  BSYNC.RECONVERGENT B0 ;  /* 0x0000000000007941 */ /* 0x000fea0003800200 */
.L_x_6:
[----:B------:R-:W3:Y:S01]  /*03d0*/  LDCU.64 UR6, c[0x0][0x888] ;  /* 0x00011100ff0677ac */ /* 0x000ee20008000a00 */
[----:B------:R-:W-:Y:S02]  /*03e0*/  UISETP.EQ.U32.AND UP1, UPT, UR4, URZ, UPT ;  /* 0x000000ff0400728c */ /* 0x000fe4000bf22070 */
[----:B------:R-:W-:Y:S02]  /*03f0*/  UPLOP3.LUT UP2, UPT, UPT, UPT, UPT, 0x80, 0x8 ;  /* 0x000000000008789c */ /* 0x000fe40003f4f070 */
[----:B---3--:R-:W-:-:S04]  /*0400*/  UISETP.NE.U32.AND UP0, UPT, UR6, URZ, UPT ;  /* 0x000000ff0600728c */ /* 0x008fc8000bf05070 */
[----:B------:R-:W-:-:S04]  /*0410*/  UISETP.NE.AND.EX UP0, UPT, UR7, URZ, UPT, UP0 ;  /* 0x000000ff0700728c */ /* 0x000fc8000bf05300 */
[----:B------:R-:W-:-:S04]  /*0420*/  UISETP.EQ.OR.EX UP3, UPT, UR5, URZ, !UP0, UP1 ;  /* 0x000000ff0500728c */ /* 0x000fc8000c762710 */
[----:B------:R-:W-:-:S05]  /*0430*/  UP2UR UR44, UPR, URZ, 0x8 ;  /* 0x00000008ff2c7883 */ /* 0x000fca0008000000 */
[----:B------:R-:W-:Y:S07]  /*0440*/  BRA.U !UP3, `(.L_x_8) ;  /* 0x000000010b207547 */ /* 0x000fee000b800000 */
[----:B-----5:R-:W-:Y:S01]  /*0450*/  R2UR UR6, R80 ;  /* 0x00000000500672ca */ /* 0x020fe200000e0000 */
[----:B------:R-:W-:Y:S02]  /*0460*/  UISETP.NE.U32.AND UP2, UPT, UR4, URZ, UPT ;  /* 0x000000ff0400728c */ /* 0x000fe4000bf45070 */
[----:B------:R-:W-:Y:S02]  /*0470*/  USEL UR4, URZ, 0xffffffff, UP0 ;  /* 0xffffffffff047887 */ /* 0x000fe40008000000 */
[----:B------:R-:W-:-:S08]  /*0480*/  UISETP.NE.AND.EX UP2, UPT, UR5, URZ, UPT, UP2 ;  /* 0x000000ff0500728c */ /* 0x000fd0000bf45320 */
[----:B------:R-:W-:-:S04]  /*0490*/  UISETP.NE.AND UP1, UPT, UR6, URZ, UPT ;  /* 0x000000ff0600728c */ /* 0x000fc8000bf25270 */
[----:B------:R-:W-:-:S04]  /*04a0*/  @!UP2 USEL UR4, URZ, 0xffffffff, UP1 ;  /* 0xffffffffff04a887 */ /* 0x000fc80008800000 */
[----:B------:R-:W-:-:S04]  /*04b0*/  ULOP3.LUT UR4, UR4, 0x1, URZ, 0xc0, !UPT ;  /* 0x0000000104047892 */ /* 0x000fc8000f8ec0ff */
[----:B------:R-:W-:-:S11]  /*04c0*/  UISETP.NE.U32.AND UP2, UPT, UR4, 0x1, UPT ;  /* 0x000000010400788c */ /* 0x000fd6000bf45070 */
.L_x_8:
[----:B------:R-:W3:Y:S01]  /*04d0*/  SHFL.IDX PT, R2, R181, RZ, 0x1f ;  /* 0x00001fffb5027589 */ /* 0x000ee200000e0000 */
[----:B------:R-:W-:-:S04]  /*04e0*/  UISETP.NE.AND UP1, UPT, UR8, 0x2, UPT ;  /* 0x000000020800788c */ /* 0x000fc8000bf25270 */
[----:B------:R-:W-:Y:S01]  /*04f0*/  USEL UR13, URZ, 0x1, UP1 ;  /* 0x00000001ff0d7887 */ /* 0x000fe20008800000 */
[----:B---3--:R-:W-:-:S13]  /*0500*/  ISETP.NE.AND P0, PT, R2, RZ, PT ;  /* 0x000000ff0200720c */ /* 0x008fda0003f05270 */
[----:B------:R-:W-:Y:S05]  /*0510*/  @P0 BRA `(.L_x_9) ;  /* 0x0000000000580947 */ /* 0x000fea0003800000 */
[----:B------:R-:W3:Y:S01]  /*0520*/  S2UR UR5, SR_CgaCtaId ;  /* 0x00000000000579c3 */ /* 0x000ee20000008800 */
[----:B------:R-:W-:Y:S01]  /*0530*/  UMOV UR6, 0x400 ;  /* 0x0000040000067882 */ /* 0x000fe20000000000 */
[----:B------:R-:W-:Y:S01]  /*0540*/  UMOV UR4, 0x1 ;  /* 0x0000000100047882 */ /* 0x000fe20000000000 */
[----:B------:R-:W-:Y:S01]  /*0550*/  ELECT P0, URZ, PT ;  /* 0x0000000000ff782f */ /* 0x000fe20003800000 */
[----:B---3--:R-:W-:Y:S02]  /*0560*/  ULEA UR5, UR5, UR6, 0x18 ;  /* 0x0000000605057291 */ /* 0x008fe4000f8ec0ff */
[----:B------:R-:W-:-:S04]  /*0570*/  UIADD3 UR6, UPT, UPT, -UR4, 0x100000, URZ ;  /* 0x0010000004067890 */ /* 0x000fc8000fffe1ff */
[----:B------:R-:W-:Y:S02]  /*0580*/  USHF.L.U32 UR7, UR6, 0xb, URZ ;  /* 0x0000000b06077899 */ /* 0x000fe400080006ff */
[----:B------:R-:W-:Y:S01]  /*0590*/  USHF.L.U32 UR6, UR6, 0x1, URZ ;  /* 0x0000000106067899 */ /* 0x000fe200080006ff */
[----:B------:R-:W3:Y:S11]  /*05a0*/  FENCE.VIEW.ASYNC.S ;  /* 0x00000000000073c6 */ /* 0x000ef60000000000 */
[----:B---3--:R3:W4:Y:S01]  /*05b0*/  SYNCS.EXCH.64 URZ, [UR5], UR6 ;  /* 0x0000000605ff75b2 */ /* 0x0087220008000100 */
[----:B------:R3:W1:Y:S01]  /*05c0*/  SYNCS.EXCH.64 URZ, [UR5+0x30], UR6 ;  /* 0x0000300605ff75b2 */ /* 0x0006620008000100 */
        /* <DEDUP_REMOVED lines=10> */
[----:B------:R-:W-:Y:S01]  /*0670*/  NOP ;  /* 0x0000000000007918 */ /* 0x000fe20000000000 */
.L_x_9:
[----:B------:R-:W2:Y:S01]  /*0680*/  SHFL.IDX PT, R2, R181, RZ, 0x1f ;  /* 0x00001fffb5027589 */ /* 0x000ea200000e0000 */
[----:B------:R-:W-:Y:S01]  /*0690*/  NOP ;  /* 0x0000000000007918 */ /* 0x000fe20000000000 */
[----:B--2---:R-:W-:-:S13]  /*06a0*/  ISETP.NE.AND P0, PT, R2, 0x1, PT ;  /* 0x000000010200780c */ /* 0x004fda0003f05270 */
[----:B------:R-:W-:Y:S05]  /*06b0*/  @P0 BRA `(.L_x_10) ;  /* 0x0000000000400947 */ /* 0x000fea0003800000 */
[----:B---3--:R-:W2:Y:S01]  /*06c0*/  S2UR UR6, SR_CgaCtaId ;  /* 0x00000000000679c3 */ /* 0x008ea20000008800 */
[----:B------:R-:W-:Y:S01]  /*06d0*/  UMOV UR7, 0x400 ;  /* 0x0000040000077882 */ /* 0x000fe20000000000 */
[----:B------:R-:W-:Y:S01]  /*06e0*/  UMOV UR5, 0x20 ;  /* 0x0000002000057882 */ /* 0x000fe20000000000 */
[----:B------:R-:W-:Y:S01]  /*06f0*/  UMOV UR4, 0x80 ;  /* 0x0000008000047882 */ /* 0x000fe20000000000 */
[----:B------:R-:W-:-:S04]  /*0700*/  UIADD3 UR10, UPT, UPT, -UR5, 0x100000, URZ ;  /* 0x00100000050a7890 */ /* 0x000fc8000fffe1ff */
[----:B------:R-:W-:Y:S02]  /*0710*/  USHF.L.U32 UR11, UR10, 0xb, URZ ;  /* 0x0000000b0a0b7899 */ /* 0x000fe400080006ff */
[----:B------:R-:W-:Y:S02]  /*0720*/  USHF.L.U32 UR10, UR10, 0x1, URZ ;  /* 0x000000010a0a7899 */ /* 0x000fe400080006ff */
[----:B------:R-:W-:-:S04]  /*0730*/  UIADD3 UR4, UPT, UPT, -UR4, 0x100000, URZ ;  /* 0x0010000004047890 */ /* 0x000fc8000fffe1ff */
[----:B------:R-:W-:Y:S02]  /*0740*/  USHF.L.U32 UR5, UR4, 0xb, URZ ;  /* 0x0000000b04057899 */ /* 0x000fe400080006ff */
[----:B------:R-:W-:Y:S01]  /*0750*/  USHF.L.U32 UR4, UR4, 0x1, URZ ;  /* 0x0000000104047899 */ /* 0x000fe200080006ff */
[----:B------:R-:W-:Y:S01]  /*0760*/  ELECT P0, URZ, PT ;  /* 0x0000000000ff782f */ /* 0x000fe20003800000 */
[----:B--2---:R-:W-:Y:S01]  /*0770*/  ULEA UR6, UR6, UR7, 0x18 ;  /* 0x0000000706067291 */ /* 0x004fe2000f8ec0ff */
[----:B------:R-:W2:Y:S11]  /*0780*/  FENCE.VIEW.ASYNC.S ;  /* 0x00000000000073c6 */ /* 0x000eb60000000000 */
[----:B--2---:R2:W3:Y:S01]  /*0790*/  SYNCS.EXCH.64 URZ, [UR6+0x60], UR10 ;  /* 0x0000600a06ff75b2 */ /* 0x0044e20008000100 */
[----:B------:R2:W1:Y:S01]  /*07a0*/  SYNCS.EXCH.64 URZ, [UR6+0x68], UR4 ;  /* 0x0000680406ff75b2 */ /* 0x0004620008000100 */
[----:B------:R-:W-:Y:S01]  /*07b0*/  NOP ;  /* 0x0000000000007918 */ /* 0x000fe20000000000 */
.L_x_10:
[----:B------:R-:W4:Y:S01]  /*07c0*/  SHFL.IDX PT, R2, R181, RZ, 0x1f ;  /* 0x00001fffb5027589 */ /* 0x000f2200000e0000 */
[----:B------:R-:W-:Y:S01]  /*07d0*/  NOP ;  /* 0x0000000000007918 */ /* 0x000fe20000000000 */
[----:B----4-:R-:W-:-:S13]  /*07e0*/  ISETP.NE.AND P0, PT, R2, 0x3, PT ;  /* 0x000000030200780c */ /* 0x010fda0003f05270 */
[----:B------:R-:W-:Y:S05]  /*07f0*/  @P0 BRA `(.L_x_11) ;  /* 0x0000000000300947 */ /* 0x000fea0003800000 */
[----:B--23--:R-:W2:Y:S01]  /*0800*/  S2UR UR5, SR_CgaCtaId ;  /* 0x00000000000579c3 */ /* 0x00cea20000008800 */
[----:B------:R-:W-:Y:S01]  /*0810*/  UMOV UR6, 0x400 ;  /* 0x0000040000067882 */ /* 0x000fe20000000000 */
[----:B------:R-:W-:Y:S01]  /*0820*/  UMOV UR4, 0x20 ;  /* 0x0000002000047882 */ /* 0x000fe20000000000 */
[----:B------:R-:W-:Y:S01]  /*0830*/  ELECT P0, URZ, PT ;  /* 0x0000000000ff782f */ /* 0x000fe20003800000 */
[----:B--2---:R-:W-:Y:S02]  /*0840*/  ULEA UR5, UR5, UR6, 0x18 ;  /* 0x0000000605057291 */ /* 0x004fe4000f8ec0ff */
[----:B------:R-:W-:-:S04]  /*0850*/  UIADD3 UR6, UPT, UPT, -UR4, 0x100000, URZ ;  /* 0x0010000004067890 */ /* 0x000fc8000fffe1ff */
[----:B------:R-:W-:Y:S02]  /*0860*/  USHF.L.U32 UR7, UR6, 0xb, URZ ;  /* 0x0000000b06077899 */ /* 0x000fe400080006ff */
[----:B------:R-:W-:Y:S01]  /*0870*/  USHF.L.U32 UR6, UR6, 0x1, URZ ;  /* 0x0000000106067899 */ /* 0x000fe200080006ff */
[----:B------:R-:W2:Y:S11]  /*0880*/  FENCE.VIEW.ASYNC.S ;  /* 0x00000000000073c6 */ /* 0x000eb60000000000 */
[----:B--2---:R4:W2:Y:S01]  /*0890*/  SYNCS.EXCH.64 URZ, [UR5+0x70], UR6 ;  /* 0x0000700605ff75b2 */ /* 0x0048a20008000100 */
[----:B------:R4:W3:Y:S02]  /*08a0*/  SYNCS.EXCH.64 URZ, [UR5+0x78], UR6 ;  /* 0x0000780605ff75b2 */ /* 0x0008e40008000100 */
[----:B----4-:R-:W-:Y:S01]  /*08b0*/  NOP ;  /* 0x0000000000007918 */ /* 0x010fe20000000000 */
.L_x_11:
[----:B------:R-:W4:Y:S01]  /*08c0*/  SHFL.IDX PT, R2, R181, RZ, 0x1f ;  /* 0x00001fffb5027589 */ /* 0x000f2200000e0000 */
[----:B------:R-:W-:Y:S01]  /*08d0*/  NOP ;  /* 0x0000000000007918 */ /* 0x000fe20000000000 */
[----:B----4-:R-:W-:-:S13]  /*08e0*/  ISETP.NE.AND P0, PT, R2, 0x4, PT ;  /* 0x000000040200780c */ /* 0x010fda0003f05270 */
[----:B------:R-:W-:Y:S05]  /*08f0*/  @P0 BRA `(.L_x_12) ;  /* 0x00000000004c0947 */ /* 0x000fea0003800000 */
[----:B--23--:R-:W2:Y:S01]  /*0900*/  S2UR UR5, SR_CgaCtaId ;  /* 0x00000000000579c3 */ /* 0x00cea20000008800 */
[----:B------:R-:W-:Y:S01]  /*0910*/  UMOV UR7, 0x100 ;  /* 0x0000010000077882 */ /* 0x000fe20000000000 */
[----:B------:R-:W-:Y:S01]  /*0920*/  UMOV UR6, 0x400 ;  /* 0x0000040000067882 */ /* 0x000fe20000000000 */
[----:B------:R-:W-:Y:S01]  /*0930*/  USEL UR7, UR7, 0xe0, UP2 ;  /* 0x000000e007077887 */ /* 0x000fe20009000000 */
[----:B------:R-:W-:Y:S01]  /*0940*/  UMOV UR4, 0x1 ;  /* 0x0000000100047882 */ /* 0x000fe20000000000 */
[----:B------:R-:W-:Y:S01]  /*0950*/  ELECT P0, URZ, PT ;  /* 0x0000000000ff782f */ /* 0x000fe20003800000 */
[----:B------:R-:W-:-:S04]  /*0960*/  UIADD3 UR10, UPT, UPT, -UR4, 0x100000, URZ ;  /* 0x00100000040a7890 */ /* 0x000fc8000fffe1ff */
[----:B------:R-:W-:Y:S02]  /*0970*/  USHF.L.U32 UR11, UR10, 0xb, URZ ;  /* 0x0000000b0a0b7899 */ /* 0x000fe400080006ff */
[----:B------:R-:W-:Y:S02]  /*0980*/  USHF.L.U32 UR10, UR10, 0x1, URZ ;  /* 0x000000010a0a7899 */ /* 0x000fe400080006ff */
[----:B--2---:R-:W-:Y:S02]  /*0990*/  ULEA UR5, UR5, UR6, 0x18 ;  /* 0x0000000605057291 */ /* 0x004fe4000f8ec0ff */
[----:B------:R-:W-:-:S04]  /*09a0*/  UIADD3 UR6, UPT, UPT, -UR7, 0x100000, URZ ;  /* 0x0010000007067890 */ /* 0x000fc8000fffe1ff */
[----:B------:R-:W-:Y:S02]  /*09b0*/  USHF.L.U32 UR7, UR6, 0xb, URZ ;  /* 0x0000000b06077899 */ /* 0x000fe400080006ff */
[----:B------:R-:W-:Y:S01]  /*09c0*/  USHF.L.U32 UR6, UR6, 0x1, URZ ;  /* 0x0000000106067899 */ /* 0x000fe200080006ff */
[----:B------:R-:W2:Y:S03]  /*09d0*/  FENCE.VIEW.ASYNC.S ;  /* 0x00000000000073c6 */ /* 0x000ea60000000000 */
[----:B--2---:R4:W2:Y:S08]  /*09e0*/  SYNCS.EXCH.64 URZ, [UR5+0x80], UR10 ;  /* 0x0000800a05ff75b2 */ /* 0x0048b00008000100 */
[----:B------:R4:W3:Y:S01]  /*09f0*/  SYNCS.EXCH.64 URZ, [UR5+0x90], UR6 ;  /* 0x0000900605ff75b2 */ /* 0x0008e20008000100 */
[----:B------:R4:W1:Y:S01]  /*0a00*/  SYNCS.EXCH.64 URZ, [UR5+0x88], UR10 ;  /* 0x0000880a05ff75b2 */ /* 0x0008620008000100 */
[----:B------:R4:W1:Y:S02]  /*0a10*/  SYNCS.EXCH.64 URZ, [UR5+0x98], UR6 ;  /* 0x0000980605ff75b2 */ /* 0x0008640008000100 */
[----:B----4-:R-:W-:Y:S01]  /*0a20*/  NOP ;  /* 0x0000000000007918 */ /* 0x010fe20000000000 */
.L_x_12:
[----:B------:R-:W4:Y:S01]  /*0a30*/  SHFL.IDX PT, R2, R181, RZ, 0x1f ;  /* 0x00001fffb5027589 */ /* 0x000f2200000e0000 */
[----:B------:R-:W-:Y:S01]  /*0a40*/  NOP ;  /* 0x0000000000007918 */ /* 0x000fe20000000000 */
[----:B----4-:R-:W-:-:S13]  /*0a50*/  ISETP.NE.AND P0, PT, R2, 0x5, PT ;  /* 0x000000050200780c */ /* 0x010fda0003f05270 */
[----:B------:R-:W-:Y:S05]  /*0a60*/  @P0 BRA `(.L_x_13) ;  /* 0x0000000000580947 */ /* 0x000fea0003800000 */
[----:B--23--:R-:W2:Y:S01]  /*0a70*/  S2UR UR6, SR_CgaCtaId ;  /* 0x00000000000679c3 */ /* 0x00cea20000008800 */
        /* <DEDUP_REMOVED lines=12> */
[----:B--2---:R4:W2:Y:S01]  /*0b40*/  SYNCS.EXCH.64 URZ, [UR6+0xa0], UR10 ;  /* 0x0000a00a06ff75b2 */ /* 0x0048a20008000100 */
[----:B------:R4:W3:Y:S01]  /*0b50*/  SYNCS.EXCH.64 URZ, [UR6+0xc0], UR4 ;  /* 0x0000c00406ff75b2 */ /* 0x0008e20008000100 */
[----:B------:R4:W1:Y:S01]  /*0b60*/  SYNCS.EXCH.64 URZ, [UR6+0xa8], UR10 ;  /* 0x0000a80a06ff75b2 */ /* 0x0008620008000100 */
[----:B------:R4:W1:Y:S01]  /*0b70*/  SYNCS.EXCH.64 URZ, [UR6+0xc8], UR4 ;  /* 0x0000c80406ff75b2 */ /* 0x0008620008000100 */
[----:B------:R4:W1:Y:S01]  /*0b80*/  SYNCS.EXCH.64 URZ, [UR6+0xb0], UR10 ;  /* 0x0000b00a06ff75b2 */ /* 0x0008620008000100 */
[----:B------:R4:W1:Y:S01]  /*0b90*/  SYNCS.EXCH.64 URZ, [UR6+0xd0], UR4 ;  /* 0x0000d00406ff75b2 */ /* 0x0008620008000100 */
[----:B------:R4:W1:Y:S01]  /*0ba0*/  SYNCS.EXCH.64 URZ, [UR6+0xb8], UR10 ;  /* 0x0000b80a06ff75b2 */ /* 0x0008620008000100 */
[----:B------:R4:W1:Y:S02]  /*0bb0*/  SYNCS.EXCH.64 URZ, [UR6+0xd8], UR4 ;  /* 0x0000d80406ff75b2 */ /* 0x0008640008000100 */
[----:B----4-:R-:W-:Y:S01]  /*0bc0*/  NOP ;  /* 0x0000000000007918 */ /* 0x010fe20000000000 */
.L_x_13:
        /* <DEDUP_REMOVED lines=14> */
[----:B------:R4:W3:Y:S01]  /*0cb0*/  SYNCS.EXCH.64 URZ, [UR5+0xf0], UR6 ;  /* 0x0000f00605ff75b2 */ /* 0x0008e20008000100 */
[----:B------:R4:W1:Y:S01]  /*0cc0*/  SYNCS.EXCH.64 URZ, [UR5+0xe8], UR6 ;  /* 0x0000e80605ff75b2 */ /* 0x0008620008000100 */
[----:B------:R4:W1:Y:S02]  /*0cd0*/  SYNCS.EXCH.64 URZ, [UR5+0xf8], UR6 ;  /* 0x0000f80605ff75b2 */ /* 0x0008640008000100 */
[----:B----4-:R-:W-:Y:S01]  /*0ce0*/  NOP ;  /* 0x0000000000007918 */ /* 0x010fe20000000000 */
.L_x_14:
[----:B--23--:R-:W2:Y:S01]  /*0cf0*/  S2UR UR5, SR_CTAID.X ;  /* 0x00000000000579c3 */ /* 0x00cea20000002500 */
[----:B------:R-:W-:-:S05]  /*0d00*/  CS2R.32 R167, SR_CgaSize ;  /* 0x0000000000a77805 */ /* 0x000fca0000008a00 */
[----:B------:R-:W-:-:S05]  /*0d10*/  IMAD R167, R167, -0xa0, RZ ;  /* 0xffffff60a7a77824 */ /* 0x000fca00078e02ff */
[----:B------:R-:W-:-:S14]  /*0d20*/  R2UR UR7, R167 ;  /* 0x00000000a70772ca */ /* 0x000fdc00000e0000 */
[----:B------:R-:W3:Y:S01]  /*0d30*/  LDCU UR7, c[0x0][UR7+0x2b0] ;  /* 0x00005600070777ac */ /* 0x000ee20008000800 */
[----:B------:R-:W-:Y:S01]  /*0d40*/  NOP ;  /* 0x0000000000007918 */ /* 0x000fe20000000000 */
[----:B------:R-:W-:-:S05]  /*0d50*/  CS2R.32 R167, SR_CgaSize ;  /* 0x0000000000a77805 */ /* 0x000fca0000008a00 */
[----:B------:R-:W-:-:S05]  /*0d60*/  IMAD R167, R167, -0xa0, RZ ;  /* 0xffffff60a7a77824 */ /* 0x000fca00078e02ff */
[----:B------:R-:W-:-:S14]  /*0d70*/  R2UR UR6, R167 ;  /* 0x00000000a70672ca */ /* 0x000fdc00000e0000 */
[----:B------:R-:W4:Y:S01]  /*0d80*/  LDCU UR6, c[0x0][UR6+0x2b4] ;  /* 0x00005680060677ac */ /* 0x000f220008000800 */
[----:B------:R-:W1:Y:S08]  /*0d90*/  S2UR UR4, SR_CTAID.Y ;  /* 0x00000000000479c3 */ /* 0x000e700000002600 */
[----:B------:R-:W4:Y:S01]  /*0da0*/  LDC R9, c[0x0][0xb24] ;  /* 0x0002c900ff097b82 */ /* 0x000f220000000800 */
[----:B--2---:R-:W-:-:S02]  /*0db0*/  I2FP.F32.U32 R4, UR5 ;  /* 0x0000000500047c45 */ /* 0x004fc40008201000 */
[----:B------:R-:W-:-:S05]  /*0dc0*/  CS2R.32 R5, SR_CgaSize ;  /* 0x0000000000057805 */ /* 0x000fca0000008a00 */
[----:B------:R-:W-:-:S06]  /*0dd0*/  IMAD R5, R5, -0xa0, RZ ;  /* 0xffffff6005057824 */ /* 0x000fcc00078e02ff */
[----:B------:R-:W2:Y:S01]  /*0de0*/  LDC R5, c[0x0][R5+0x2a0] ;  /* 0x0000a80005057b82 */ /* 0x000ea20000000800 */
[----:B------:R-:W-:Y:S01]  /*0df0*/  MOV R167, UR5 ;  /* 0x0000000500a77c02 */ /* 0x000fe20008000f00 */
[----:B---3--:R-:W-:Y:S01]  /*0e00*/  FMUL R4, R4, UR7 ;  /* 0x0000000704047c20 */ /* 0x008fe20008400000 */
[----:B-1----:R-:W-:Y:S02]  /*0e10*/  I2FP.F32.U32 R2, UR4 ;  /* 0x0000000400027c45 */ /* 0x002fe40008201000 */
[----:B------:R-:W-:-:S05]  /*0e20*/  CS2R.32 R3, SR_CgaSize ;  /* 0x0000000000037805 */ /* 0x000fca0000008a00 */
[----:B------:R-:W-:-:S06]  /*0e30*/  IMAD R3, R3, -0xa0, RZ ;  /* 0xffffff6003037824 */ /* 0x000fcc00078e02ff */
[----:B------:R-:W1:Y:S01]  /*0e40*/  LDC R3, c[0x0][R3+0x2a4] ;  /* 0x0000a90003037b82 */ /* 0x000e620000000800 */
[----:B------:R-:W3:Y:S01]  /*0e50*/  F2I.U32.TRUNC.NTZ R166, R4 ;  /* 0x0000000400a67305 */ /* 0x000ee2000020f000 */
[----:B------:R-:W-:Y:S01]  /*0e60*/  MOV R165, UR4 ;  /* 0x0000000400a57c02 */ /* 0x000fe20008000f00 */
[----:B----4-:R-:W-:-:S05]  /*0e70*/  FMUL R2, R2, UR6 ;  /* 0x0000000602027c20 */ /* 0x010fca0008400000 */
[----:B------:R-:W-:Y:S01]  /*0e80*/  BAR.SYNC.DEFER_BLOCKING 0x0 ;  /* 0x0000000000007b1d */ /* 0x000fe20000010000 */
[----:B------:R-:W-:-:S05]  /*0e90*/  ISETP.GE.AND P0, PT, R9, 0x1, PT ;  /* 0x000000010900780c */ /* 0x000fca0003f06270 */
[----:B------:R-:W4:Y:S02]  /*0ea0*/  F2I.U32.TRUNC.NTZ R164, R2 ;  /* 0x0000000200a47305 */ /* 0x000f24000020f000 */
[----:B------:R-:W1:Y:S01]  /*0eb0*/  S2UR UR36, SR_CTAID.Z ;  /* 0x00000000002479c3 */ /* 0x000e620000002700 */
[----:B---3--:R-:W-:-:S05]  /*0ec0*/  IADD3 R166, PT, PT, -R166, RZ, RZ ;  /* 0x000000ffa6a67210 */ /* 0x008fca0007ffe1ff */
[----:B--2---:R-:W-:Y:S01]  /*0ed0*/  IMAD R166, R5, R166, UR5 ;  /* 0x0000000505a67e24 */ /* 0x004fe2000f8e02a6 */
[----:B----4-:R-:W-:-:S05]  /*0ee0*/  IADD3 R164, PT, PT, -R164, RZ, RZ ;  /* 0x000000ffa4a47210 */ /* 0x010fca0007ffe1ff */
[----:B-1----:R-:W-:Y:S01]  /*0ef0*/  IMAD R164, R3, R164, UR4 ;  /* 0x0000000403a47e24 */ /* 0x002fe2000f8e02a4 */
[----:B------:R-:W-:Y:S06]  /*0f00*/  @!P0 BRA `(.L_x_15) ;  /* 0x0000000000b88947 */ /* 0x000fec0003800000 */
[----:B------:R-:W1:Y:S01]  /*0f10*/  LDC.64 R4, c[0x0][0xb18] ;  /* 0x0002c600ff047b82 */ /* 0x000e620000000a00 */
[----:B------:R-:W-:-:S07]  /*0f20*/  ISETP.NE.AND P0, PT, R9, 0x1, PT ;  /* 0x000000010900780c */ /* 0x000fce0003f05270 */
[----:B------:R-:W2:Y:S08]  /*0f30*/  LDC R10, c[0x0][0xb0c] ;  /* 0x0002c300ff0a7b82 */ /* 0x000eb00000000800 */
[----:B------:R-:W3:Y:S08]  /*0f40*/  LDC R11, c[0x0][0x370] ;  /* 0x0000dc00ff0b7b82 */ /* 0x000ef00000000800 */
[----:B------:R-:W4:Y:S01]  /*0f50*/  LDC R12, c[0x0][0x374] ;  /* 0x0000dd00ff0c7b82 */ /* 0x000f220000000800 */
[----:B-1----:R-:W-:-:S07]  /*0f60*/  ISETP.NE.AND P1, PT, R4, 0x1, PT ;  /* 0x000000010400780c */ /* 0x002fce0003f25270 */
[----:B------:R-:W3:Y:S01]  /*0f70*/  LDC.64 R6, c[0x0][0xb10] ;  /* 0x0002c400ff067b82 */ /* 0x000ee20000000a00 */
[----:B--2---:R-:W-:-:S07]  /*0f80*/  ISETP.NE.AND P2, PT, R10, 0x1, PT ;  /* 0x000000010a00780c */ /* 0x004fce0003f45270 */
[----:B------:R-:W1:Y:S08]  /*0f90*/  LDC R8, c[0x0][0xb20] ;  /* 0x0002c800ff087b82 */ /* 0x000e700000000800 */
[----:B------:R-:W2:Y:S01]  /*0fa0*/  LDC.64 R2, c[0x0][0xb28] ;  /* 0x0002ca00ff027b82 */ /* 0x000ea20000000a00 */
[----:B----4-:R-:W-:-:S04]  /*0fb0*/  IMAD.HI.U32 R13, R12, R5, RZ ;  /* 0x000000050c0d7227 */ /* 0x010fc800078e00ff */
[----:B------:R-:W-:-:S04]  /*0fc0*/  IMAD.HI.U32 R5, R165, R5, RZ ;  /* 0x00000005a5057227 */ /* 0x000fc800078e00ff */
[----:B---3--:R-:W-:-:S04]  /*0fd0*/  IMAD.HI.U32 R14, R11, R6, RZ ;  /* 0x000000060b0e7227 */ /* 0x008fc800078e00ff */
[----:B------:R-:W-:Y:S01]  /*0fe0*/  IMAD.HI.U32 R16, R167, R6, RZ ;  /* 0x00000006a7107227 */ /* 0x000fe200078e00ff */
[-C--:B------:R-:W-:Y:S02]  /*0ff0*/  @P2 SHF.R.U32.HI R11, RZ, R7.reuse, R14 ;  /* 0x00000007ff0b2219 */ /* 0x080fe4000001160e */
[-C--:B-1----:R-:W-:Y:S02]  /*1000*/  @P1 SHF.R.U32.HI R12, RZ, R8.reuse, R13 ;  /* 0x00000008ff0c1219 */ /* 0x082fe4000001160d */
[----:B------:R-:W-:Y:S02]  /*1010*/  SHF.R.U32.HI R8, RZ, R8, R5 ;  /* 0x00000008ff087219 */ /* 0x000fe40000011605 */
[----:B------:R-:W-:Y:S02]  /*1020*/  SHF.R.U32.HI R16, RZ, R7, R16 ;  /* 0x00000007ff107219 */ /* 0x000fe40000011610 */
[----:B------:R-:W-:Y:S01]  /*1030*/  SEL R5, R165, R8, !P1 ;  /* 0x00000008a5057207 */ /* 0x000fe20004800000 */
[----:B--2---:R-:W-:Y:S01]  /*1040*/  IMAD.HI.U32 R14, R12, R2, RZ ;  /* 0x000000020c0e7227 */ /* 0x004fe200078e00ff */
[----:B------:R-:W-:-:S03]  /*1050*/  SEL R7, R167, R16, !P2 ;  /* 0x00000010a7077207 */ /* 0x000fc60005000000 */
[----:B------:R-:W-:Y:S01]  /*1060*/  IMAD.HI.U32 R6, R11, R2, RZ ;  /* 0x000000020b067227 */ /* 0x000fe200078e00ff */
[----:B------:R-:W-:-:S04]  /*1070*/  @P0 SHF.R.U32.HI R12, RZ, R3, R14 ;  /* 0x00000003ff0c0219 */ /* 0x000fc8000001160e */
[----:B------:R-:W-:Y:S01]  /*1080*/  @P0 SHF.R.U32.HI R11, RZ, R3, R6 ;  /* 0x00000003ff0b0219 */ /* 0x000fe20000011606 */
[----:B------:R-:W-:-:S04]  /*1090*/  IMAD R12, R12, R9, RZ ;  /* 0x000000090c0c7224 */ /* 0x000fc800078e02ff */
[----:B------:R-:W-:Y:S01]  /*10a0*/  IMAD R6, R11, R9, RZ ;  /* 0x000000090b067224 */ /* 0x000fe200078e02ff */
[----:B------:R-:W-:-:S04]  /*10b0*/  ISETP.GE.AND P1, PT, R5, R12, PT ;  /* 0x0000000c0500720c */ /* 0x000fc80003f26270 */
[----:B------:R-:W-:Y:S01]  /*10c0*/  ISETP.GE.OR P1, PT, R7, R6, P1 ;  /* 0x000000060700720c */ /* 0x000fe20000f26670 */
[----:B------:R-:W-:-:S05]  /*10d0*/  IMAD.HI.U32 R6, R5, R2, RZ ;  /* 0x0000000205067227 */ /* 0x000fca00078e00ff */
[----:B------:R-:W-:-:S04]  /*10e0*/  SHF.R.U32.HI R6, RZ, R3, R6 ;  /* 0x00000003ff067219 */ /* 0x000fc80000011606 */
[----:B------:R-:W-:-:S03]  /*10f0*/  SEL R6, R5, R6, !P0 ;  /* 0x0000000605067207 */ /* 0x000fc60004000000 */
[----:B------:R-:W-:Y:S01]  /*1100*/  @!P1 IMAD.HI.U32 R8, R7, R2, RZ ;  /* 0x0000000207089227 */ /* 0x000fe200078e00ff */
[----:B------:R-:W-:-:S04]  /*1110*/  IADD3 R2, PT, PT, -R6, RZ, RZ ;  /* 0x000000ff06027210 */ /* 0x000fc80007ffe1ff */
[----:B------:R-:W-:Y:S01]  /*1120*/  @!P1 SHF.R.U32.HI R8, RZ, R3, R8 ;  /* 0x00000003ff089219 */ /* 0x000fe20000011608 */
[----:B------:R-:W-:-:S03]  /*1130*/  IMAD R2, R9, R2, R5 ;  /* 0x0000000209027224 */ /* 0x000fc600078e0205 */
[----:B------:R-:W-:Y:S02]  /*1140*/  @!P1 SEL R3, R7, R8, !P0 ;  /* 0x0000000807039207 */ /* 0x000fe40004000000 */
[----:B------:R-:W-:-:S03]  /*1150*/  IADD3 R8, PT, PT, -R5, RZ, RZ ;  /* 0x000000ff05087210 */ /* 0x000fc60007ffe1ff */
[--C-:B------:R-:W-:Y:S02]  /*1160*/  @!P1 IMAD.IADD R6, R6, 0x1, -R3.reuse ;  /* 0x0000000106069824 */ /* 0x100fe400078e0a03 */
[----:B------:R-:W-:Y:S01]  /*1170*/  @!P1 IMAD R3, R2, R11, R3 ;  /* 0x0000000b02039224 */ /* 0x000fe200078e0203 */
[----:B------:R-:W-:Y:S01]  /*1180*/  IADD3 R2, PT, PT, -R7, RZ, RZ ;  /* 0x000000ff07027210 */ /* 0x000fe20007ffe1ff */
[----:B------:R-:W-:Y:S02]  /*1190*/  @!P1 IMAD R5, R6, R9, R7 ;  /* 0x0000000906059224 */ /* 0x000fe400078e0207 */
[----:B------:R-:W-:Y:S02]  /*11a0*/  IMAD R8, R4, R8, R165 ;  /* 0x0000000804087224 */ /* 0x000fe400078e02a5 */
[----:B------:R-:W-:Y:S02]  /*11b0*/  @!P1 IMAD.MOV.U32 R7, RZ, RZ, R3 ;  /* 0x000000ffff079224 */ /* 0x000fe400078e0003 */
[----:B------:R-:W-:-:S02]  /*11c0*/  IMAD R2, R10, R2, R167 ;  /* 0x000000020a027224 */ /* 0x000fc400078e02a7 */
[----:B------:R-:W-:Y:S02]  /*11d0*/  IMAD R165, R5, R4, R8 ;  /* 0x0000000405a57224 */ /* 0x000fe400078e0208 */
[----:B------:R-:W-:Y:S02]  /*11e0*/  IMAD R167, R7, R10, R2 ;  /* 0x0000000a07a77224 */ /* 0x000fe400078e0202 */
.L_x_15:
[----:B------:R-:W1:Y:S01]  /*11f0*/  LDCU UR4, c[0x0][0xb30] ;  /* 0x00016600ff0477ac */ /* 0x000e620008000800 */
[----:B------:R-:W2:Y:S08]  /*1200*/  S2UR UR37, SR_CgaCtaId ;  /* 0x00000000002579c3 */ /* 0x000eb00000008800 */
[----:B------:R-:W3:Y:S01]  /*1210*/  LDC R72, c[0x0][0xb24] ;  /* 0x0002c900ff487b82 */ /* 0x000ee20000000800 */
[----:B-1----:R-:W-:-:S09]  /*1220*/  UISETP.NE.AND UP1, UPT, UR4, 0x1, UPT ;  /* 0x000000010400788c */ /* 0x002fd2000bf25270 */
[----:B--2---:R-:W-:Y:S05]  /*1230*/  BRA.U UP1, `(.L_x_16) ;  /* 0x0000000101407547 */ /* 0x004fea000b800000 */
[----:B------:R-:W1:Y:S08]  /*1240*/  LDC.64 R4, c[0x0][0xb10] ;  /* 0x0002c400ff047b82 */ /* 0x000e700000000a00 */
[----:B------:R-:W2:Y:S08]  /*1250*/  LDC.64 R2, c[0x0][0xb18] ;  /* 0x0002c600ff027b82 */ /* 0x000eb00000000a00 */
[----:B------:R-:W4:Y:S08]  /*1260*/  LDC R6, c[0x0][0xb20] ;  /* 0x0002c800ff067b82 */ /* 0x000f300000000800 */
[----:B------:R-:W3:Y:S01]  /*1270*/  LDC R8, c[0x0][0xb0c] ;  /* 0x0002c300ff087b82 */ /* 0x000ee20000000800 */
[----:B-1----:R-:W-:-:S05]  /*1280*/  IMAD.HI.U32 R4, R167, R4, RZ ;  /* 0x00000004a7047227 */ /* 0x002fca00078e00ff */
[----:B------:R-:W-:Y:S01]  /*1290*/  SHF.R.U32.HI R4, RZ, R5, R4 ;  /* 0x00000005ff047219 */ /* 0x000fe20000011604 */
[----:B--2---:R-:W-:Y:S01]  /*12a0*/  IMAD.HI.U32 R3, R165, R3, RZ ;  /* 0x00000003a5037227 */ /* 0x004fe200078e00ff */
[----:B------:R-:W-:-:S04]  /*12b0*/  ISETP.NE.AND P0, PT, R2, 0x1, PT ;  /* 0x000000010200780c */ /* 0x000fc80003f05270 */
[----:B----4-:R-:W-:-:S04]  /*12c0*/  SHF.R.U32.HI R6, RZ, R6, R3 ;  /* 0x00000006ff067219 */ /* 0x010fc80000011603 */
[----:B------:R-:W-:Y:S02]  /*12d0*/  SEL R3, R165, R6, !P0 ;  /* 0x00000006a5037207 */ /* 0x000fe40004000000 */
[----:B---3--:R-:W-:-:S04]  /*12e0*/  ISETP.NE.AND P1, PT, R8, 0x1, PT ;  /* 0x000000010800780c */ /* 0x008fc80003f25270 */
[----:B------:R-:W-:-:S05]  /*12f0*/  SEL R4, R167, R4, !P1 ;  /* 0x00000004a7047207 */ /* 0x000fca0004800000 */
[----:B------:R-:W-:Y:S02]  /*1300*/  IMAD.IADD R5, R3, 0x1, -R4 ;  /* 0x0000000103057824 */ /* 0x000fe400078e0a04 */
[----:B------:R-:W-:Y:S02]  /*1310*/  IMAD.IADD R3, R4, 0x1, -R3 ;  /* 0x0000000104037824 */ /* 0x000fe400078e0a03 */
[----:B------:R-:W-:Y:S02]  /*1320*/  IMAD R167, R5, R8, R167 ;  /* 0x0000000805a77224 */ /* 0x000fe400078e02a7 */
[----:B------:R-:W-:-:S07]  /*1330*/  IMAD R165, R3, R2, R165 ;  /* 0x0000000203a57224 */ /* 0x000fce00078e02a5 */
.L_x_16:
[----:B------:R-:W-:Y:S01]  /*1340*/  BAR.SYNC.DEFER_BLOCKING 0x0 ;  /* 0x0000000000007b1d */ /* 0x000fe20000010000 */
[----:B------:R-:W-:Y:S01]  /*1350*/  UISETP.NE.AND UP1, UPT, UR8, 0x2, UPT ;  /* 0x000000020800788c */ /* 0x000fe2000bf25270 */
[----:B------:R-:W-:Y:S02]  /*1360*/  ISETP.NE.OR P5, PT, R0, 0x2, !P5 ;  /* 0x000000020000780c */ /* 0x000fe40006fa5670 */
[----:B------:R-:W-:-:S06]  /*1370*/  LOP3.LUT R2, R176, 0x1f, RZ, 0xc0, !PT ;  /* 0x0000001fb0027812 */ /* 0x000fcc00078ec0ff */
[----:B------:R-:W-:Y:S05]  /*1380*/  BRA.U UP1, `(.L_x_17) ;  /* 0x0000001101a87547 */ /* 0x000fea000b800000 */
[----:B------:R-:W1:Y:S01]  /*1390*/  LDCU UR13, c[0x0][0x38c] ;  /* 0x00007180ff0d77ac */ /* 0x000e620008000800 */
[----:B------:R-:W2:Y:S01]  /*13a0*/  LDC R9, c[0x0][0x370] ;  /* 0x0000dc00ff097b82 */ /* 0x000ea20000000800 */
[----:B------:R-:W-:Y:S01]  /*13b0*/  PLOP3.LUT P1, PT, PT, PT, UP2, 0x80, 0x8 ;  /* 0x000000000008781c */ /* 0x000fe20003f2f028 */
[----:B------:R-:W-:Y:S01]  /*13c0*/  HFMA2 R12, -RZ, RZ, 0, 0 ;  /* 0x00000000ff0c7431 */ /* 0x000fe200000001ff */
[----:B------:R-:W-:Y:S01]  /*13d0*/  ISETP.EQ.OR P4, PT, R2, RZ, P5 ;  /* 0x000000ff0200720c */ /* 0x000fe20002f82670 */
[----:B------:R-:W-:Y:S01]  /*13e0*/  IMAD.MOV.U32 R15, RZ, RZ, 0x1 ;  /* 0x00000001ff0f7424 */ /* 0x000fe200078e00ff */
[----:B------:R-:W-:Y:S01]  /*13f0*/  PLOP3.LUT P1, PT, P1, PT, PT, 0x8, 0x80 ;  /* 0x000000000080781c */ /* 0x000fe20000f2e170 */
[----:B------:R-:W-:Y:S01]  /*1400*/  IMAD.MOV.U32 R14, RZ, RZ, RZ ;  /* 0x000000ffff0e7224 */ /* 0x000fe200078e00ff */
[----:B------:R-:W-:Y:S01]  /*1410*/  MOV R8, 0x1 ;  /* 0x0000000100087802 */ /* 0x000fe20000000f00 */
[----:B------:R-:W4:Y:S01]  /*1420*/  LDC R0, c[0x0][0x374] ;  /* 0x0000dd00ff007b82 */ /* 0x000f220000000800 */
[----:B------:R-:W-:Y:S01]  /*1430*/  IMAD.MOV.U32 R10, RZ, RZ, RZ ;  /* 0x000000ffff0a7224 */ /* 0x000fe200078e00ff */
[----:B------:R-:W2:Y:S01]  /*1440*/  LDCU.64 UR22, c[0x0][0x348] ;  /* 0x00006900ff1677ac */ /* 0x000ea20008000a00 */
[----:B------:R-:W-:Y:S01]  /*1450*/  UMOV UR6, URZ ;  /* 0x000000ff00067c82 */ /* 0x000fe20008000000 */
[----:B-1----:R-:W-:-:S04]  /*1460*/  UIADD3 UR5, UPT, UPT, UR13, 0x1f, URZ ;  /* 0x0000001f0d057890 */ /* 0x002fc8000fffe0ff */
[----:B------:R-:W-:-:S04]  /*1470*/  USHF.R.S32.HI UR4, URZ, 0x1f, UR5 ;  /* 0x0000001fff047899 */ /* 0x000fc80008011405 */
[----:B------:R-:W-:-:S04]  /*1480*/  ULEA.HI UR4, UR4, UR5, URZ, 0x5 ;  /* 0x0000000504047291 */ /* 0x000fc8000f8f28ff */
[----:B------:R-:W-:Y:S02]  /*1490*/  USHF.R.S32.HI UR15, URZ, 0x5, UR4 ;  /* 0x00000005ff0f7899 */ /* 0x000fe40008011404 */
[----:B------:R-:W-:Y:S02]  /*14a0*/  UIADD3 UR4, UPT, UPT, UR13, -0x1, URZ ;  /* 0xffffffff0d047890 */ /* 0x000fe4000fffe0ff */
[----:B------:R-:W-:Y:S02]  /*14b0*/  UISETP.LT.U32.AND UP0, UPT, UR15, 0x6, UPT ;  /* 0x000000060f00788c */ /* 0x000fe4000bf01070 */
[----:B------:R-:W-:Y:S02]  /*14c0*/  UISETP.GE.U32.AND UP1, UPT, UR4, -0x3f, UPT ;  /* 0xffffffc10400788c */ /* 0x000fe4000bf26070 */
[----:B------:R-:W-:Y:S02]  /*14d0*/  USEL UR14, UR15, 0x6, UP0 ;  /* 0x000000060f0e7887 */ /* 0x000fe40008000000 */
[----:B------:R-:W-:-:S02]  /*14e0*/  UIADD3 UR13, UPT, UPT, UR13, 0x3e, URZ ;  /* 0x0000003e0d0d7890 */ /* 0x000fc4000fffe0ff */
[----:B------:R-:W-:Y:S02]  /*14f0*/  UIADD3 UR5, UPT, UPT, UR14, -0x1, URZ ;  /* 0xffffffff0e057890 */ /* 0x000fe4000fffe0ff */
[----:B------:R-:W-:-:S03]  /*1500*/  UIADD3 UR7, UPT, UPT, UR15, -UR14, URZ ;  /* 0x8000000e0f077290 */ /* 0x000fc6000fffe0ff */
[----:B------:R-:W-:-:S04]  /*1510*/  @UP1 UIADD3 UR5, UPT, UPT, UR14, URZ, URZ ;  /* 0x000000ff0e051290 */ /* 0x000fc8000fffe0ff */
[----:B--2---:R-:W-:-:S12]  /*1520*/  UIADD3 UR5, UPT, UPT, UR5, 0x1, URZ ;  /* 0x0000000105057890 */ /* 0x004fd8000fffe0ff */
.L_x_35:
[----:B------:R-:W-:Y:S01]  /*1530*/  UISETP.NE.AND UP0, UPT, UR37, URZ, UPT ;  /* 0x000000ff2500728c */ /* 0x000fe2000bf05270 */
[----:B------:R-:W1:Y:S08]  /*1540*/  S2UR UR37, SR_CgaCtaId ;  /* 0x00000000002579c3 */ /* 0x000e700000008800 */
[----:B------:R-:W-:Y:S05]  /*1550*/  BRA.U UP0, `(.L_x_18) ;  /* 0x0000000100347547 */ /* 0x000fea000b800000 */
[----:B------:R-:W2:Y:S01]  /*1560*/  S2R R2, SR_CgaCtaId ;  /* 0x0000000000027919 */ /* 0x000ea20000008800 */
[----:B------:R-:W-:-:S04]  /*1570*/  MOV R3, 0x400 ;  /* 0x0000040000037802 */ /* 0x000fc80000000f00 */
[----:B--2---:R-:W-:Y:S02]  /*1580*/  LEA R3, R2, R3, 0x18 ;  /* 0x0000000302037211 */ /* 0x004fe400078ec0ff */
[----:B------:R-:W-:-:S03]  /*1590*/  SHF.L.U32 R2, R8, 0x1f, RZ ;  /* 0x0000001f08027819 */ /* 0x000fc600000006ff */
[----:B------:R-:W-:-:S04]  /*15a0*/  IMAD R3, R10, 0x8, R3 ;  /* 0x000000080a037824 */ /* 0x000fc800078e0203 */
[----:B------:R-:W2:Y:S02]  /*15b0*/  SYNCS.PHASECHK.TRANS64.TRYWAIT P0, [R3+URZ+0xf0], R2 ;  /* 0x0000f002030075a7 */ /* 0x000ea400080011ff */
[----:B--2---:R-:W-:Y:S05]  /*15c0*/  @!P0 BRA `(.L_x_19) ;  /* 0x0000005400308947 */ /* 0x004fea0003800000 */
.L_x_97:
[----:B------:R-:W-:Y:S01]  /*15d0*/  VIADD R10, R10, 0x1 ;  /* 0x000000010a0a7836 */ /* 0x000fe20000000000 */
[----:B------:R2:W-:Y:S04]  /*15e0*/  SYNCS.ARRIVE.TRANS64.A1T0 RZ, [R3+URZ+0xe0], RZ ;  /* 0x0000e0ff03ff79a7 */ /* 0x0005e800081000ff */
[----:B------:R-:W-:-:S04]  /*15f0*/  ISETP.NE.AND P0, PT, R10, 0x2, PT ;  /* 0x000000020a00780c */ /* 0x000fc80003f05270 */
[----:B------:R-:W-:Y:S02]  /*1600*/  SEL R10, R10, RZ, P0 ;  /* 0x000000ff0a0a7207 */ /* 0x000fe40000000000 */
[----:B--2---:R-:W-:-:S04]  /*1610*/  SEL R3, RZ, 0x1, P0 ;  /* 0x00000001ff037807 */ /* 0x004fc80000000000 */
[----:B------:R-:W-:-:S07]  /*1620*/  LOP3.LUT R8, R8, R3, RZ, 0x3c, !PT ;  /* 0x0000000308087212 */ /* 0x000fce00078e3cff */
.L_x_18:
[----:B------:R-:W-:Y:S01]  /*1630*/  UMOV UR4, 0x400 ;  /* 0x0000040000047882 */ /* 0x000fe20000000000 */
[----:B------:R-:W-:Y:S01]  /*1640*/  SHF.L.U32 R2, R15, 0x1f, RZ ;  /* 0x0000001f0f027819 */ /* 0x000fe200000006ff */
[----:B-1----:R-:W-:Y:S01]  /*1650*/  ULEA UR4, UR37, UR4, 0x18 ;  /* 0x0000000425047291 */ /* 0x002fe2000f8ec0ff */
[----:B------:R-:W-:Y:S01]  /*1660*/  R2UR UR35, R167 ;  /* 0x00000000a72372ca */ /* 0x000fe200000e0000 */
[----:B------:R-:W-:Y:S01]  /*1670*/  UISETP.GE.U32.AND UP0, UPT, UR13, 0x3f, UPT ;  /* 0x0000003f0d00788c */ /* 0x000fe2000bf06070 */
[----:B------:R-:W-:Y:S01]  /*1680*/  R2UR UR11, R165 ;  /* 0x00000000a50b72ca */ /* 0x000fe200000e0000 */
[----:B------:R-:W-:Y:S01]  /*1690*/  ULEA UR8, UR6, UR4, 0x3 ;  /* 0x0000000406087291 */ /* 0x000fe2000f8e18ff */
[----:B------:R-:W-:-:S08]  /*16a0*/  UMOV UR24, URZ ;  /* 0x000000ff00187c82 */ /* 0x000fd00008000000 */
[----:B------:R1:W2:Y:S01]  /*16b0*/  SYNCS.PHASECHK.TRANS64.TRYWAIT P0, [UR8+0x30], R2 ;  /* 0x00003002ff0075a7 */ /* 0x0002a20008001108 */
[----:B------:R-:W-:Y:S02]  /*16c0*/  USHF.L.U32 UR35, UR35, 0x7, URZ ;  /* 0x0000000723237899 */ /* 0x000fe400080006ff */
[----:B------:R-:W-:Y:S01]  /*16d0*/  USHF.L.U32 UR11, UR11, 0x6, URZ ;  /* 0x000000060b0b7899 */ /* 0x000fe200080006ff */
[----:B------:R-:W-:Y:S11]  /*16e0*/  BRA.U !UP0, `(.L_x_20) ;  /* 0x0000000108a87547 */ /* 0x000ff6000b800000 */
[----:B------:R-:W-:Y:S01]  /*16f0*/  UMOV UR16, URZ ;  /* 0x000000ff00107c82 */ /* 0x000fe20008000000 */
[----:B------:R-:W-:-:S05]  /*1700*/  UMOV UR17, UR6 ;  /* 0x0000000600117c82 */ /* 0x000fca0008000000 */
.L_x_25:
[----:B-1----:R-:W-:Y:S01]  /*1710*/  ULEA UR33, UR17, UR4, 0x3 ;  /* 0x0000000411217291 */ /* 0x002fe2000f8e18ff */
[----:B--2---:R-:W-:Y:S01]  /*1720*/  @!P5 MOV R3, 0x1800 ;  /* 0x000018000003d802 */ /* 0x004fe20000000f00 */
[----:B--2---:R-:W-:Y:S10]  /*1730*/  @P0 BRA `(.L_x_21) ;  /* 0x00000000000c0947 */ /* 0x004ff40003800000 */
[----:B------:R-:W-:-:S04]  /*1740*/  SHF.L.U32 R5, R15, 0x1f, RZ ;  /* 0x0000001f0f057819 */ /* 0x000fc800000006ff */
[----:B------:R-:W2:Y:S02]  /*1750*/  SYNCS.PHASECHK.TRANS64.TRYWAIT P0, [UR33+0x30], R5 ;  /* 0x00003005ff0075a7 */ /* 0x000ea40008001121 */
[----:B--2---:R-:W-:Y:S05]  /*1760*/  @!P0 BRA `(.L_x_22) ;  /* 0x0000005000dc8947 */ /* 0x004fea0003800000 */
.L_x_21:
[----:B------:R2:W-:Y:S01]  /*1770*/  @!P5 SYNCS.ARRIVE.TRANS64 RZ, [UR33], R3 ;  /* 0x00000003ffffd9a7 */ /* 0x0005e20008000021 */
[----:B------:R-:W-:Y:S04]  /*1780*/  BSSY.RECONVERGENT B0, `(.L_x_23) ;  /* 0x0000003000007945 */ /* 0x000fe80003800200 */
[----:B------:R-:W-:Y:S05]  /*1790*/  @P4 BRA `(.L_x_24) ;  /* 0x0000000000044947 */ /* 0x000fea0003800000 */
[----:B------:R-:W-:Y:S05]  /*17a0*/  BPT.TRAP 0x1 ;  /* 0x000000040000795c */ /* 0x000fea0000300000 */
.L_x_24:
[----:B------:R-:W-:Y:S05]  /*17b0*/  BSYNC.RECONVERGENT B0 ;  /* 0x0000000000007941 */ /* 0x000fea0003800200 */
.L_x_23:
[----:B------:R-:W-:Y:S02]  /*17c0*/  UIADD3 UR6, UPT, UPT, UR17, 0x1, URZ ;  /* 0x0000000111067890 */ /* 0x000fe4000fffe0ff */
[----:B------:R-:W-:Y:S02]  /*17d0*/  ULEA UR32, UR17, UR4, 0xc ;  /* 0x0000000411207291 */ /* 0x000fe4000f8e60ff */
[----:B------:R-:W-:Y:S02]  /*17e0*/  UISETP.NE.AND UP0, UPT, UR6, 0x6, UPT ;  /* 0x000000060600788c */ /* 0x000fe4000bf05270 */
[----:B------:R-:W-:Y:S02]  /*17f0*/  UIADD3 UR26, UP1, UPT, UR22, 0x80, URZ ;  /* 0x00000080161a7890 */ /* 0x000fe4000ff3e0ff */
[----:B------:R-:W-:Y:S02]  /*1800*/  USEL UR9, URZ, 0x1, UP0 ;  /* 0x00000001ff097887 */ /* 0x000fe40008000000 */
[----:B------:R-:W-:-:S02]  /*1810*/  USEL UR6, UR6, URZ, UP0 ;  /* 0x000000ff06067287 */ /* 0x000fc40008000000 */
[----:B------:R-:W-:Y:S02]  /*1820*/  UIADD3 UR20, UP0, UPT, UR22, 0x180, URZ ;  /* 0x0000018016147890 */ /* 0x000fe4000ff1e0ff */
[----:B------:R-:W-:Y:S01]  /*1830*/  ULEA UR8, UR6, UR4, 0x3 ;  /* 0x0000000406087291 */ /* 0x000fe2000f8e18ff */
[----:B------:R-:W-:Y:S01]  /*1840*/  LOP3.LUT R15, R15, UR9, RZ, 0x3c, !PT ;  /* 0x000000090f0f7c12 */ /* 0x000fe2000f8e3cff */
[----:B------:R-:W-:Y:S02]  /*1850*/  USHF.L.U32 UR34, UR16, 0x5, URZ ;  /* 0x0000000510227899 */ /* 0x000fe400080006ff */
[----:B------:R-:W-:Y:S01]  /*1860*/  UIADD3.X UR27, UPT, UPT, URZ, UR23, URZ, UP1, !UPT ;  /* 0x00000017ff1b7290 */ /* 0x000fe20008ffe4ff */
[----:B-1----:R-:W-:Y:S01]  /*1870*/  SHF.L.U32 R2, R15, 0x1f, RZ ;  /* 0x0000001f0f027819 */ /* 0x002fe200000006ff */
[----:B------:R-:W-:Y:S02]  /*1880*/  UIADD3 UR32, UPT, UPT, UR32, 0x4400, URZ ;  /* 0x0000440020207890 */ /* 0x000fe4000fffe0ff */
[----:B------:R-:W-:Y:S01]  /*1890*/  UIADD3.X UR21, UPT, UPT, URZ, UR23, URZ, UP0, !UPT ;  /* 0x00000017ff157290 */ /* 0x000fe200087fe4ff */
[----:B------:R1:W1:Y:S01]  /*18a0*/  SYNCS.PHASECHK.TRANS64.TRYWAIT P0, [UR8+0x30], R2 ;  /* 0x00003002ff0075a7 */ /* 0x0002620008001108 */
[----:B------:R-:W-:Y:S01]  /*18b0*/  ULEA UR8, UR17, UR4, 0xb ;  /* 0x0000000411087291 */ /* 0x000fe2000f8e58ff */
[----:B------:R-:W-:Y:S01]  /*18c0*/  UMOV UR18, 0x0 ;  /* 0x0000000000127882 */ /* 0x000fe20000000000 */
[----:B------:R-:W-:-:S02]  /*18d0*/  UMOV UR19, 0x10000000 ;  /* 0x1000000000137882 */ /* 0x000fc40000000000 */
[----:B------:R-:W-:Y:S01]  /*18e0*/  UIADD3 UR8, UPT, UPT, UR8, 0xa400, URZ ;  /* 0x0000a40008087890 */ /* 0x000fe2000fffe0ff */
[----:B------:R1:W-:Y:S01]  /*18f0*/  UTMALDG.3D [UR32], [UR26], desc[UR18] ;  /* 0x000012201a0075b4 */ /* 0x0003e20008011000 */
[----:B------:R-:W-:Y:S01]  /*1900*/  UMOV UR12, UR36 ;  /* 0x00000024000c7c82 */ /* 0x000fe20008000000 */
[----:B------:R-:W-:Y:S01]  /*1910*/  UMOV UR9, UR33 ;  /* 0x0000002100097c82 */ /* 0x000fe20008000000 */
[----:B------:R-:W-:Y:S01]  /*1920*/  UMOV UR10, UR34 ;  /* 0x00000022000a7c82 */ /* 0x000fe20008000000 */
[----:B------:R-:W-:Y:S01]  /*1930*/  UIADD3 UR16, UPT, UPT, UR16, 0x1, URZ ;  /* 0x0000000110107890 */ /* 0x000fe2000fffe0ff */
[----:B------:R-:W-:Y:S01]  /*1940*/  UMOV UR24, UR5 ;  /* 0x0000000500187c82 */ /* 0x000fe20008000000 */
[----:B------:R-:W-:Y:S02]  /*1950*/  UMOV UR17, UR6 ;  /* 0x0000000600117c82 */ /* 0x000fe40008000000 */
[----:B------:R1:W-:Y:S01]  /*1960*/  UTMALDG.3D [UR8], [UR20], desc[UR18] ;  /* 0x00001208140075b4 */ /* 0x0003e20008011000 */
[----:B------:R-:W-:-:S09]  /*1970*/  UISETP.NE.AND UP0, UPT, UR16, UR5, UPT ;  /* 0x000000051000728c */ /* 0x000fd2000bf05270 */
[----:B------:R-:W-:Y:S05]  /*1980*/  BRA.U UP0, `(.L_x_25) ;  /* 0xfffffffd00607547 */ /* 0x000fea000b83ffff */
.L_x_20:
[----:B-1----:R-:W-:Y:S01]  /*1990*/  ULEA UR8, UR6, UR4, 0x3 ;  /* 0x0000000406087291 */ /* 0x002fe2000f8e18ff */
[----:B------:R-:W-:Y:S01]  /*19a0*/  SHF.L.U32 R2, R15, 0x1f, RZ ;  /* 0x0000001f0f027819 */ /* 0x000fe200000006ff */
[----:B------:R-:W-:Y:S01]  /*19b0*/  @!P1 SYNCS.ARRIVE.TRANS64.A1T0 RZ, [UR4+0x78], RZ ;  /* 0x000078ffffff99a7 */ /* 0x000fe20008100004 */
[----:B------:R-:W-:-:S06]  /*19c0*/  UISETP.GT.AND UP0, UPT, UR15, UR14, UPT ;  /* 0x0000000e0f00728c */ /* 0x000fcc000bf04270 */
[----:B--2---:R1:W2:Y:S03]  /*19d0*/  SYNCS.PHASECHK.TRANS64.TRYWAIT P0, [UR8+0x30], R2 ;  /* 0x00003002ff0075a7 */ /* 0x0042a60008001108 */
[----:B------:R-:W-:Y:S05]  /*19e0*/  BRA.U !UP0, `(.L_x_26) ;  /* 0x0000000108ac7547 */ /* 0x000fea000b800000 */
[----:B------:R-:W-:Y:S01]  /*19f0*/  UIADD3 UR21, UPT, UPT, UR7, UR24, URZ ;  /* 0x0000001807157290 */ /* 0x000fe2000fffe0ff */
[----:B------:R-:W-:-:S11]  /*1a00*/  UMOV UR25, UR6 ;  /* 0x0000000600197c82 */ /* 0x000fd60008000000 */
.L_x_31:
[----:B-1----:R-:W-:Y:S01]  /*1a10*/  ULEA UR17, UR25, UR4, 0x3 ;  /* 0x0000000419117291 */ /* 0x002fe2000f8e18ff */
[----:B--2---:R-:W-:Y:S01]  /*1a20*/  @!P5 MOV R3, 0x1800 ;  /* 0x000018000003d802 */ /* 0x004fe20000000f00 */
[----:B--2---:R-:W-:Y:S10]  /*1a30*/  @P0 BRA `(.L_x_27) ;  /* 0x00000000000c0947 */ /* 0x004ff40003800000 */
[----:B------:R-:W-:-:S04]  /*1a40*/  SHF.L.U32 R5, R15, 0x1f, RZ ;  /* 0x0000001f0f057819 */ /* 0x000fc800000006ff */
[----:B------:R-:W2:Y:S02]  /*1a50*/  SYNCS.PHASECHK.TRANS64.TRYWAIT P0, [UR17+0x30], R5 ;  /* 0x00003005ff0075a7 */ /* 0x000ea40008001111 */
[----:B--2---:R-:W-:Y:S05]  /*1a60*/  @!P0 BRA `(.L_x_28) ;  /* 0x0000005000348947 */ /* 0x004fea0003800000 */
.L_x_27:
[----:B------:R2:W-:Y:S01]  /*1a70*/  @!P5 SYNCS.ARRIVE.TRANS64 RZ, [UR17], R3 ;  /* 0x00000003ffffd9a7 */ /* 0x0005e20008000011 */
[----:B------:R-:W-:Y:S04]  /*1a80*/  BSSY.RECONVERGENT B0, `(.L_x_29) ;  /* 0x0000003000007945 */ /* 0x000fe80003800200 */
[----:B------:R-:W-:Y:S05]  /*1a90*/  @P4 BRA `(.L_x_30) ;  /* 0x0000000000044947 */ /* 0x000fea0003800000 */
[----:B------:R-:W-:Y:S05]  /*1aa0*/  BPT.TRAP 0x1 ;  /* 0x000000040000795c */ /* 0x000fea0000300000 */
.L_x_30:
[----:B------:R-:W-:Y:S05]  /*1ab0*/  BSYNC.RECONVERGENT B0 ;  /* 0x0000000000007941 */ /* 0x000fea0003800200 */
.L_x_29:
        /* <DEDUP_REMOVED lines=10> */
[----:B------:R-:W-:Y:S01]  /*1b60*/  UIADD3 UR16, UPT, UPT, UR16, 0x4400, URZ ;  /* 0x0000440010107890 */ /* 0x000fe2000fffe0ff */
[----:B-1----:R-:W-:Y:S01]  /*1b70*/  SHF.L.U32 R2, R15, 0x1f, RZ ;  /* 0x0000001f0f027819 */ /* 0x002fe200000006ff */
[----:B------:R-:W-:Y:S02]  /*1b80*/  UIADD3.X UR31, UPT, UPT, URZ, UR23, URZ, UP1, !UPT ;  /* 0x00000017ff1f7290 */ /* 0x000fe40008ffe4ff */
[----:B------:R-:W-:Y:S01]  /*1b90*/  UIADD3.X UR29, UPT, UPT, URZ, UR23, URZ, UP0, !UPT ;  /* 0x00000017ff1d7290 */ /* 0x000fe200087fe4ff */
[----:B------:R1:W1:Y:S01]  /*1ba0*/  SYNCS.PHASECHK.TRANS64.TRYWAIT P0, [UR8+0x30], R2 ;  /* 0x00003002ff0075a7 */ /* 0x0002620008001108 */
[----:B------:R-:W-:Y:S01]  /*1bb0*/  ULEA UR8, UR25, UR4, 0xb ;  /* 0x0000000419087291 */ /* 0x000fe2000f8e58ff */
[----:B------:R-:W-:Y:S01]  /*1bc0*/  UMOV UR26, 0x0 ;  /* 0x00000000001a7882 */ /* 0x000fe20000000000 */
[----:B------:R-:W-:-:S02]  /*1bd0*/  UMOV UR27, 0x10000000 ;  /* 0x10000000001b7882 */ /* 0x000fc40000000000 */
[----:B------:R-:W-:Y:S01]  /*1be0*/  UIADD3 UR8, UPT, UPT, UR8, 0xa400, URZ ;  /* 0x0000a40008087890 */ /* 0x000fe2000fffe0ff */
[----:B------:R-:W-:Y:S01]  /*1bf0*/  UMOV UR19, UR35 ;  /* 0x0000002300137c82 */ /* 0x000fe20008000000 */
[----:B------:R-:W-:Y:S01]  /*1c00*/  UMOV UR20, UR36 ;  /* 0x0000002400147c82 */ /* 0x000fe20008000000 */
[----:B------:R-:W-:Y:S01]  /*1c10*/  UMOV UR12, UR36 ;  /* 0x00000024000c7c82 */ /* 0x000fe20008000000 */
[----:B------:R-:W-:Y:S01]  /*1c20*/  UMOV UR9, UR17 ;  /* 0x0000001100097c82 */ /* 0x000fe20008000000 */
[----:B------:R-:W-:Y:S01]  /*1c30*/  UMOV UR10, UR18 ;  /* 0x00000012000a7c82 */ /* 0x000fe20008000000 */
[----:B------:R1:W-:Y:S01]  /*1c40*/  UTMALDG.3D [UR16], [UR30], desc[UR26] ;  /* 0x00001a101e0075b4 */ /* 0x0003e20008011000 */
[----:B------:R-:W-:Y:S01]  /*1c50*/  UIADD3 UR24, UPT, UPT, UR24, 0x1, URZ ;  /* 0x0000000118187890 */ /* 0x000fe2000fffe0ff */
[----:B------:R-:W-:-:S03]  /*1c60*/  UMOV UR25, UR6 ;  /* 0x0000000600197c82 */ /* 0x000fc60008000000 */
[----:B------:R-:W-:Y:S01]  /*1c70*/  UISETP.NE.AND UP0, UPT, UR24, UR21, UPT ;  /* 0x000000151800728c */ /* 0x000fe2000bf05270 */
[----:B------:R1:W-:Y:S08]  /*1c80*/  UTMALDG.3D [UR8], [UR28], desc[UR26] ;  /* 0x00001a081c0075b4 */ /* 0x0003f00008011000 */
[----:B------:R-:W-:Y:S05]  /*1c90*/  BRA.U UP0, `(.L_x_31) ;  /* 0xfffffffd005c7547 */ /* 0x000fea000b83ffff */
.L_x_26:
[----:B-1----:R-:W-:Y:S01]  /*1ca0*/  LEA R2, R14, UR4, 0x3 ;  /* 0x000000040e027c11 */ /* 0x002fe2000f8e18ff */
[----:B------:R-:W-:Y:S01]  /*1cb0*/  NOP ;  /* 0x0000000000007918 */ /* 0x000fe20000000000 */
[----:B--2---:R-:W-:Y:S02]  /*1cc0*/  SHF.L.U32 R3, R12, 0x1f, RZ ;  /* 0x0000001f0c037819 */ /* 0x004fe400000006ff */
[----:B------:R-:W-:Y:S02]  /*1cd0*/  LEA R4, R14, UR4, 0x4 ;  /* 0x000000040e047c11 */ /* 0x000fe4000f8e20ff */
[----:B------:R-:W1:Y:S02]  /*1ce0*/  SYNCS.PHASECHK.TRANS64.TRYWAIT P0, [R2+URZ+0x80], R3 ;  /* 0x00008003020075a7 */ /* 0x000e6400080011ff */
[----:B-1----:R-:W-:Y:S05]  /*1cf0*/  @!P0 BRA `(.L_x_32) ;  /* 0x0000004c00a88947 */ /* 0x002fea0003800000 */
.L_x_100:
[----:B------:R-:W2:Y:S01]  /*1d00*/  LDS.128 R4, [R4+0x110] ;  /* 0x0001100004047984 */ /* 0x000ea20000000c00 */
[----:B---3--:R-:W-:Y:S01]  /*1d10*/  ISETP.GE.AND P0, PT, R72, 0x1, PT ;  /* 0x000000014800780c */ /* 0x008fe20003f06270 */
[----:B-1----:R-:W-:Y:S01]  /*1d20*/  VIADD R2, R2, 0x90 ;  /* 0x0000009002027836 */ /* 0x002fe20000000000 */
[----:B------:R-:W-:Y:S01]  /*1d30*/  @!PT LDS RZ, [RZ] ;  /* 0x00000000fffff984 */ /* 0x000fe20000000800 */
[----:B------:R-:W-:Y:S01]  /*1d40*/  @!PT LDS RZ, [RZ] ;  /* 0x00000000fffff984 */ /* 0x000fe20000000800 */
[----:B------:R-:W-:Y:S01]  /*1d50*/  @!PT LDS RZ, [RZ] ;  /* 0x00000000fffff984 */ /* 0x000fe20000000800 */
[----:B------:R-:W-:Y:S01]  /*1d60*/  @!PT LDS RZ, [RZ] ;  /* 0x00000000fffff984 */ /* 0x000fe20000000800 */
[----:B------:R1:W-:Y:S06]  /*1d70*/  MEMBAR.ALL.CTA ;  /* 0x0000000000007992 */ /* 0x0003ec0000008000 */
[----:B-1----:R-:W1:Y:S01]  /*1d80*/  FENCE.VIEW.ASYNC.S ;  /* 0x00000000000073c6 */ /* 0x002e620000000000 */
[----:B------:R-:W-:-:S04]  /*1d90*/  PRMT R2, RZ, 0x654, R2 ;  /* 0x00000654ff027816 */ /* 0x000fc80000000002 */
[----:B-1----:R1:W-:Y:S01]  /*1da0*/  SYNCS.ARRIVE.TRANS64.RED.A1T0 RZ, [R2+URZ], RZ ;  /* 0x000000ff02ff79a7 */ /* 0x0023e200081004ff */
[----:B--2---:R-:W-:-:S13]  /*1db0*/  LOP3.LUT P2, RZ, R6, 0x1, RZ, 0xc0, !PT ;  /* 0x0000000106ff7812 */ /* 0x004fda000784c0ff */
[----:B------:R-:W-:Y:S01]  /*1dc0*/  @P2 SHF.R.U32.HI R3, RZ, 0x10, R5 ;  /* 0x00000010ff032819 */ /* 0x000fe20000011605 */
[----:B------:R-:W-:Y:S01]  /*1dd0*/  VOTEU.ANY UP0, P2 ;  /* 0x0000000000ff7886 */ /* 0x000fe20001000100 */
[----:B------:R-:W-:Y:S02]  /*1de0*/  @P2 MOV R13, R4 ;  /* 0x00000004000d2202 */ /* 0x000fe40000000f00 */
[----:B------:R-:W-:Y:S02]  /*1df0*/  @P2 R2UR.BROADCAST UR8, R3 ;  /* 0x00000000030822ca */ /* 0x000fe400008e0000 */
[----:B------:R-:W-:-:S11]  /*1e00*/  @P2 LOP3.LUT R11, R5, 0xffff, RZ, 0xc0, !PT ;  /* 0x0000ffff050b2812 */ /* 0x000fd600078ec0ff */
[----:B------:R-:W-:Y:S01]  /*1e10*/  @UP0 UMOV UR36, UR8 ;  /* 0x0000000800240c82 */ /* 0x000fe20008000000 */
[----:B-1----:R-:W-:Y:S05]  /*1e20*/  @!P0 BRA `(.L_x_33) ;  /* 0x0000000000b88947 */ /* 0x002fea0003800000 */
[----:B------:R-:W4:Y:S01]  /*1e30*/  LDC.64 R4, c[0x0][0xb18] ;  /* 0x0002c600ff047b82 */ /* 0x000f220000000a00 */
[----:B------:R-:W-:-:S07]  /*1e40*/  ISETP.NE.AND P3, PT, R72, 0x1, PT ;  /* 0x000000014800780c */ /* 0x000fce0003f65270 */
[----:B------:R-:W1:Y:S08]  /*1e50*/  LDC.64 R6, c[0x0][0xb10] ;  /* 0x0002c400ff067b82 */ /* 0x000e700000000a00 */
[----:B------:R-:W2:Y:S08]  /*1e60*/  LDC R16, c[0x0][0xb20] ;  /* 0x0002c800ff107b82 */ /* 0x000eb00000000800 */
[----:B------:R-:W3:Y:S01]  /*1e70*/  LDC R18, c[0x0][0xb0c] ;  /* 0x0002c300ff127b82 */ /* 0x000ee20000000800 */
[----:B----4-:R-:W-:Y:S01]  /*1e80*/  IMAD.HI.U32 R17, R0, R5, RZ ;  /* 0x0000000500117227 */ /* 0x010fe200078e00ff */
[----:B------:R-:W-:-:S03]  /*1e90*/  ISETP.NE.AND P0, PT, R4, 0x1, PT ;  /* 0x000000010400780c */ /* 0x000fc60003f05270 */
[----:B------:R-:W-:-:S03]  /*1ea0*/  IMAD.HI.U32 R5, R11, R5, RZ ;  /* 0x000000050b057227 */ /* 0x000fc600078e00ff */
[----:B------:R-:W4:Y:S01]  /*1eb0*/  LDC.64 R2, c[0x0][0xb28] ;  /* 0x0002ca00ff027b82 */ /* 0x000f220000000a00 */
[----:B-1----:R-:W-:-:S04]  /*1ec0*/  IMAD.HI.U32 R20, R9, R6, RZ ;  /* 0x0000000609147227 */ /* 0x002fc800078e00ff */
[----:B------:R-:W-:Y:S01]  /*1ed0*/  IMAD.HI.U32 R22, R13, R6, RZ ;  /* 0x000000060d167227 */ /* 0x000fe200078e00ff */
[----:B------:R-:W-:Y:S02]  /*1ee0*/  SHF.R.U32.HI R20, RZ, R7, R20 ;  /* 0x00000007ff147219 */ /* 0x000fe40000011614 */
[-C--:B--2---:R-:W-:Y:S02]  /*1ef0*/  SHF.R.U32.HI R17, RZ, R16.reuse, R17 ;  /* 0x00000010ff117219 */ /* 0x084fe40000011611 */
[----:B------:R-:W-:Y:S02]  /*1f00*/  SHF.R.U32.HI R16, RZ, R16, R5 ;  /* 0x00000010ff107219 */ /* 0x000fe40000011605 */
[----:B------:R-:W-:Y:S02]  /*1f10*/  SEL R17, R0, R17, !P0 ;  /* 0x0000001100117207 */ /* 0x000fe40004000000 */
[----:B------:R-:W-:Y:S02]  /*1f20*/  SHF.R.U32.HI R22, RZ, R7, R22 ;  /* 0x00000007ff167219 */ /* 0x000fe40000011616 */
[----:B---3--:R-:W-:-:S02]  /*1f30*/  ISETP.NE.AND P1, PT, R18, 0x1, PT ;  /* 0x000000011200780c */ /* 0x008fc40003f25270 */
[----:B------:R-:W-:Y:S02]  /*1f40*/  SEL R5, R11, R16, !P0 ;  /* 0x000000100b057207 */ /* 0x000fe40004000000 */
[----:B------:R-:W-:Y:S02]  /*1f50*/  SEL R19, R9, R20, !P1 ;  /* 0x0000001409137207 */ /* 0x000fe40004800000 */
[----:B------:R-:W-:Y:S01]  /*1f60*/  SEL R7, R13, R22, !P1 ;  /* 0x000000160d077207 */ /* 0x000fe20004800000 */
[----:B----4-:R-:W-:-:S04]  /*1f70*/  IMAD.HI.U32 R20, R17, R2, RZ ;  /* 0x0000000211147227 */ /* 0x010fc800078e00ff */
        /* <DEDUP_REMOVED lines=10> */
[----:B------:R-:W-:-:S04]  /*2020*/  @!P0 IMAD.HI.U32 R16, R7, R2, RZ ;  /* 0x0000000207108227 */ /* 0x000fc800078e00ff */
[----:B------:R-:W-:Y:S01]  /*2030*/  IMAD.MOV R2, RZ, RZ, -R6 ;  /* 0x000000ffff027224 */ /* 0x000fe200078e0a06 */
[----:B------:R-:W-:-:S03]  /*2040*/  @!P0 SHF.R.U32.HI R16, RZ, R3, R16 ;  /* 0x00000003ff108219 */ /* 0x000fc60000011610 */
[----:B------:R-:W-:Y:S01]  /*2050*/  IMAD R2, R72, R2, R5 ;  /* 0x0000000248027224 */ /* 0x000fe200078e0205 */
        /* <DEDUP_REMOVED lines=11> */
.L_x_33:
[----:B------:R-:W1:Y:S02]  /*2110*/  LDCU UR8, c[0x0][0xb30] ;  /* 0x00016600ff0877ac */ /* 0x000e640008000800 */
[----:B-1----:R-:W-:-:S09]  /*2120*/  UISETP.NE.AND UP0, UPT, UR8, 0x1, UPT ;  /* 0x000000010800788c */ /* 0x002fd2000bf05270 */
[----:B------:R-:W-:Y:S05]  /*2130*/  BRA.U UP0, `(.L_x_34) ;  /* 0x0000000100407547 */ /* 0x000fea000b800000 */
[----:B------:R-:W1:Y:S08]  /*2140*/  LDC.64 R4, c[0x0][0xb10] ;  /* 0x0002c400ff047b82 */ /* 0x000e700000000a00 */
[----:B------:R-:W2:Y:S08]  /*2150*/  LDC.64 R2, c[0x0][0xb18] ;  /* 0x0002c600ff027b82 */ /* 0x000eb00000000a00 */
[----:B------:R-:W3:Y:S08]  /*2160*/  LDC R6, c[0x0][0xb20] ;  /* 0x0002c800ff067b82 */ /* 0x000ef00000000800 */
[----:B------:R-:W4:Y:S01]  /*2170*/  LDC R16, c[0x0][0xb0c] ;  /* 0x0002c300ff107b82 */ /* 0x000f220000000800 */
[----:B-1----:R-:W-:-:S05]  /*2180*/  IMAD.HI.U32 R4, R13, R4, RZ ;  /* 0x000000040d047227 */ /* 0x002fca00078e00ff */
[----:B------:R-:W-:Y:S01]  /*2190*/  SHF.R.U32.HI R4, RZ, R5, R4 ;  /* 0x00000005ff047219 */ /* 0x000fe20000011604 */
[----:B--2---:R-:W-:Y:S01]  /*21a0*/  IMAD.HI.U32 R3, R11, R3, RZ ;  /* 0x000000030b037227 */ /* 0x004fe200078e00ff */
[----:B------:R-:W-:-:S04]  /*21b0*/  ISETP.NE.AND P0, PT, R2, 0x1, PT ;  /* 0x000000010200780c */ /* 0x000fc80003f05270 */
[----:B---3--:R-:W-:-:S04]  /*21c0*/  SHF.R.U32.HI R6, RZ, R6, R3 ;  /* 0x00000006ff067219 */ /* 0x008fc80000011603 */
[----:B------:R-:W-:Y:S02]  /*21d0*/  SEL R3, R11, R6, !P0 ;  /* 0x000000060b037207 */ /* 0x000fe40004000000 */
[----:B----4-:R-:W-:-:S04]  /*21e0*/  ISETP.NE.AND P1, PT, R16, 0x1, PT ;  /* 0x000000011000780c */ /* 0x010fc80003f25270 */
[----:B------:R-:W-:-:S05]  /*21f0*/  SEL R4, R13, R4, !P1 ;  /* 0x000000040d047207 */ /* 0x000fca0004800000 */
[----:B------:R-:W-:Y:S02]  /*2200*/  IMAD.IADD R5, R3, 0x1, -R4 ;  /* 0x0000000103057824 */ /* 0x000fe400078e0a04 */
[----:B------:R-:W-:Y:S02]  /*2210*/  IMAD.IADD R3, R4, 0x1, -R3 ;  /* 0x0000000104037824 */ /* 0x000fe400078e0a03 */
[----:B------:R-:W-:Y:S02]  /*2220*/  IMAD R13, R5, R16, R13 ;  /* 0x00000010050d7224 */ /* 0x000fe400078e020d */
[----:B------:R-:W-:-:S07]  /*2230*/  IMAD R11, R3, R2, R11 ;  /* 0x00000002030b7224 */ /* 0x000fce00078e020b */
.L_x_34:
[----:B------:R-:W-:Y:S01]  /*2240*/  VIADD R14, R14, 0x1 ;  /* 0x000000010e0e7836 */ /* 0x000fe20000000000 */
[----:B------:R-:W-:Y:S01]  /*2250*/  PLOP3.LUT P1, PT, PT, PT, PT, 0x80, 0x8 ;  /* 0x000000000008781c */ /* 0x000fe20003f2f070 */
[----:B------:R-:W-:Y:S02]  /*2260*/  IMAD.IADD R167, R13, 0x1, R166 ;  /* 0x000000010da77824 */ /* 0x000fe400078e02a6 */
[----:B------:R-:W-:Y:S01]  /*2270*/  IMAD.IADD R165, R11, 0x1, R164 ;  /* 0x000000010ba57824 */ /* 0x000fe200078e02a4 */
[----:B------:R-:W-:-:S04]  /*2280*/  ISETP.NE.AND P0, PT, R14, 0x2, PT ;  /* 0x000000020e00780c */ /* 0x000fc80003f05270 */
[----:B------:R-:W-:Y:S02]  /*2290*/  SEL R3, RZ, 0x1, P0 ;  /* 0x00000001ff037807 */ /* 0x000fe40000000000 */
[----:B------:R-:W-:Y:S02]  /*22a0*/  SEL R14, R14, RZ, P0 ;  /* 0x000000ff0e0e7207 */ /* 0x000fe40000000000 */
[----:B------:R-:W-:Y:S01]  /*22b0*/  LOP3.LUT R12, R12, R3, RZ, 0x3c, !PT ;  /* 0x000000030c0c7212 */ /* 0x000fe200078e3cff */
[----:B------:R-:W-:Y:S06]  /*22c0*/  @P2 BRA `(.L_x_35) ;  /* 0xfffffff000982947 */ /* 0x000fec000383ffff */
[----:B------:R-:W-:Y:S01]  /*22d0*/  UIADD3 UR4, UPT, UPT, UR4, 0x30, URZ ;  /* 0x0000003004047890 */ /* 0x000fe2000fffe0ff */
[----:B------:R-:W-:-:S03]  /*22e0*/  SHF.L.U32 R3, R15, 0x1f, RZ ;  /* 0x0000001f0f037819 */ /* 0x000fc600000006ff */
[----:B------:R-:W-:-:S09]  /*22f0*/  ULEA UR5, UR6, UR4, 0x3 ;  /* 0x0000000406057291 */ /* 0x000fd2000f8e18ff */
[----:B------:R-:W1:Y:S02]  /*2300*/  SYNCS.PHASECHK.TRANS64.TRYWAIT P0, [UR5], R3 ;  /* 0x00000003ff0075a7 */ /* 0x000e640008001105 */
[----:B-1----:R-:W-:Y:S05]  /*2310*/  @!P0 BRA `(.L_x_36) ;  /* 0x0000004800348947 */ /* 0x002fea0003800000 */
.L_x_102:
[----:B------:R-:W-:-:S04]  /*2320*/  UIADD3 UR6, UPT, UPT, UR6, 0x1, URZ ;  /* 0x0000000106067890 */ /* 0x000fc8000fffe0ff */
[----:B------:R-:W-:-:S04]  /*2330*/  UISETP.NE.AND UP0, UPT, UR6, 0x6, UPT ;  /* 0x000000060600788c */ /* 0x000fc8000bf05270 */
[----:B------:R-:W-:Y:S02]  /*2340*/  USEL UR7, URZ, 0x1, UP0 ;  /* 0x00000001ff077887 */ /* 0x000fe40008000000 */
[----:B------:R-:W-:-:S04]  /*2350*/  USEL UR6, UR6, URZ, UP0 ;  /* 0x000000ff06067287 */ /* 0x000fc80008000000 */
[----:B------:R-:W-:Y:S01]  /*2360*/  ULEA UR5, UR6, UR4, 0x3 ;  /* 0x0000000406057291 */ /* 0x000fe2000f8e18ff */
[----:B------:R-:W-:-:S04]  /*2370*/  LOP3.LUT R2, R15, UR7, RZ, 0x3c, !PT ;  /* 0x000000070f027c12 */ /* 0x000fc8000f8e3cff */
[----:B-1----:R-:W-:-:S04]  /*2380*/  SHF.L.U32 R3, R2, 0x1f, RZ ;  /* 0x0000001f02037819 */ /* 0x002fc800000006ff */
[----:B------:R-:W1:Y:S02]  /*2390*/  SYNCS.PHASECHK.TRANS64.TRYWAIT P0, [UR5], R3 ;  /* 0x00000003ff0075a7 */ /* 0x000e640008001105 */
[----:B-1----:R-:W-:Y:S05]  /*23a0*/  @!P0 BRA `(.L_x_37) ;  /* 0x0000004800288947 */ /* 0x002fea0003800000 */
.L_x_104:
        /* <DEDUP_REMOVED lines=9> */
.L_x_106:
        /* <DEDUP_REMOVED lines=9> */
.L_x_108:
        /* <DEDUP_REMOVED lines=9> */
.L_x_110:
[----:B------:R-:W-:-:S04]  /*2560*/  UIADD3 UR6, UPT, UPT, UR6, 0x1, URZ ;  /* 0x0000000106067890 */ /* 0x000fc8000fffe0ff */
[----:B------:R-:W-:-:S04]  /*2570*/  UISETP.NE.AND UP0, UPT, UR6, 0x6, UPT ;  /* 0x000000060600788c */ /* 0x000fc8000bf05270 */
[----:B------:R-:W-:Y:S02]  /*2580*/  USEL UR5, URZ, 0x1, UP0 ;  /* 0x00000001ff057887 */ /* 0x000fe40008000000 */
[----:B------:R-:W-:-:S04]  /*2590*/  USEL UR6, UR6, URZ, UP0 ;  /* 0x000000ff06067287 */ /* 0x000fc80008000000 */
[----:B------:R-:W-:Y:S01]  /*25a0*/  ULEA UR6, UR6, UR4, 0x3 ;  /* 0x0000000406067291 */ /* 0x000fe2000f8e18ff */
[----:B-1----:R-:W-:-:S04]  /*25b0*/  LOP3.LUT R3, R2, UR5, RZ, 0x3c, !PT ;  /* 0x0000000502037c12 */ /* 0x002fc8000f8e3cff */
[----:B------:R-:W-:Y:S01]  /*25c0*/  SHF.L.U32 R3, R3, 0x1f, RZ ;  /* 0x0000001f03037819 */ /* 0x000fe200000006ff */
[----:B----4-:R-:W-:-:S07]  /*25d0*/  IMAD.U32 R0, RZ, RZ, UR6 ;  /* 0x00000006ff007e24 */ /* 0x010fce000f8e00ff */
.L_x_41:
[----:B-1----:R1:W2:Y:S02]  /*25e0*/  SYNCS.PHASECHK.TRANS64.TRYWAIT P0, [R0+URZ], R3 ;  /* 0x00000003000075a7 */ /* 0x0022a400080011ff */
[----:B--2---:R-:W-:Y:S05]  /*25f0*/  @!P0 NANOSLEEP.SYNCS 0x989680 ;  /* 0x009896800000895d */ /* 0x004fea0003900000 */
[----:B------:R-:W2:Y:S02]  /*2600*/  @!P0 SYNCS.PHASECHK.TRANS64 P0, [R0+URZ], R3 ;  /* 0x00000003000085a7 */ /* 0x000ea400080010ff */
[----:B--2---:R-:W-:Y:S05]  /*2610*/  @P0 EXIT ;  /* 0x000000000000094d */ /* 0x004fea0003800000 */
[----:B------:R-:W-:Y:S05]  /*2620*/  BRA `(.L_x_41) ;  /* 0xfffffffc00ec7947 */ /* 0x000fea000383ffff */
.L_x_17:
[----:B------:R-:W-:-:S04]  /*2630*/  UISETP.NE.AND UP1, UPT, UR37, URZ, UPT ;  /* 0x000000ff2500728c */ /* 0x000fc8000bf25270 */
[----:B------:R-:W-:-:S09]  /*2640*/  UISETP.NE.OR UP1, UPT, UR8, 0x1, UP1 ;  /* 0x000000010800788c */ /* 0x000fd20008f25670 */
[----:B------:R-:W-:Y:S05]  /*2650*/  BRA.U UP1, `(.L_x_42) ;  /* 0x0000000501487547 */ /* 0x000fea000b800000 */
[----:B------:R-:W-:Y:S01]  /*2660*/  ISETP.NE.AND P2, PT, R2, RZ, PT ;  /* 0x000000ff0200720c */ /* 0x000fe20003f45270 */
[----:B------:R-:W-:Y:S01]  /*2670*/  IMAD.MOV.U32 R12, RZ, RZ, 0x1 ;  /* 0x00000001ff0c7424 */ /* 0x000fe200078e00ff */
[----:B------:R-:W-:Y:S02]  /*2680*/  CS2R R10, SRZ ;  /* 0x00000000000a7805 */ /* 0x000fe4000001ff00 */
[----:B------:R-:W-:Y:S01]  /*2690*/  CS2R R8, SRZ ;  /* 0x0000000000087805 */ /* 0x000fe2000001ff00 */
[----:B------:R-:W-:Y:S01]  /*26a0*/  UMOV UR4, 0x400 ;  /* 0x0000040000047882 */ /* 0x000fe20000000000 */
[----:B------:R-:W-:Y:S01]  /*26b0*/  UMOV UR6, URZ ;  /* 0x000000ff00067c82 */ /* 0x000fe20008000000 */
[----:B------:R-:W-:-:S12]  /*26c0*/  ULEA UR37, UR37, UR4, 0x18 ;  /* 0x0000000425257291 */ /* 0x000fd8000f8ec0ff */
.L_x_46:
[----:B------:R-:W-:Y:S02]  /*26d0*/  LEA R0, R8, UR37, 0x3 ;  /* 0x0000002508007c11 */ /* 0x000fe4000f8e18ff */
[----:B------:R-:W-:-:S03]  /*26e0*/  SHF.L.U32 R5, R9, 0x1f, RZ ;  /* 0x0000001f09057819 */ /* 0x000fc600000006ff */
[----:B------:R-:W-:Y:S01]  /*26f0*/  VIADD R4, R0, 0xf0 ;  /* 0x000000f000047836 */ /* 0x000fe20000000000 */
[----:B------:R-:W1:Y:S02]  /*2700*/  SYNCS.PHASECHK.TRANS64.TRYWAIT P0, [R0+URZ+0xe0], R5 ;  /* 0x0000e005000075a7 */ /* 0x000e6400080011ff */
[----:B-1----:R-:W-:Y:S05]  /*2710*/  @!P0 BRA `(.L_x_43) ;  /* 0x0000004400ac8947 */ /* 0x002fea0003800000 */
.L_x_111:
[----:B------:R-:W-:Y:S01]  /*2720*/  ULEA UR5, UR6, UR37, 0x3 ;  /* 0x0000002506057291 */ /* 0x000fe2000f8e18ff */
[----:B------:R-:W-:Y:S02]  /*2730*/  PRMT R4, RZ, 0x654, R4 ;  /* 0x00000654ff047816 */ /* 0x000fe40000000004 */
[----:B-1----:R-:W-:Y:S01]  /*2740*/  SHF.L.U32 R5, R12, 0x1f, RZ ;  /* 0x0000001f0c057819 */ /* 0x002fe200000006ff */
[----:B------:R-:W-:Y:S01]  /*2750*/  UIADD3 UR4, UPT, UPT, UR5, 0x80, URZ ;  /* 0x0000008005047890 */ /* 0x000fe2000fffe0ff */
[----:B------:R1:W-:Y:S05]  /*2760*/  SYNCS.ARRIVE.TRANS64.RED.A1T0 RZ, [R4+URZ], RZ ;  /* 0x000000ff04ff79a7 */ /* 0x0003ea00081004ff */
[----:B------:R-:W-:Y:S01]  /*2770*/  IMAD.U32 R7, RZ, RZ, UR4 ;  /* 0x00000004ff077e24 */ /* 0x000fe2000f8e00ff */
[----:B------:R-:W2:Y:S04]  /*2780*/  SYNCS.PHASECHK.TRANS64.TRYWAIT P0, [UR5+0x90], R5 ;  /* 0x00009005ff0075a7 */ /* 0x000ea80008001105 */
[----:B------:R-:W-:Y:S01]  /*2790*/  PRMT R6, R2, 0x654, R7 ;  /* 0x0000065402067816 */ /* 0x000fe20000000007 */
[----:B-1----:R-:W-:Y:S01]  /*27a0*/  @!P2 IMAD.MOV.U32 R4, RZ, RZ, 0x10 ;  /* 0x00000010ff04a424 */ /* 0x002fe200078e00ff */
[----:B--2---:R-:W-:Y:S06]  /*27b0*/  @!P0 BRA `(.L_x_44) ;  /* 0x0000004400988947 */ /* 0x004fec0003800000 */
.L_x_113:
[----:B------:R-:W-:Y:S01]  /*27c0*/  ULEA UR4, UR6, UR37, 0x4 ;  /* 0x0000002506047291 */ /* 0x000fe2000f8e20ff */
[----:B------:R-:W-:Y:S01]  /*27d0*/  SEL R3, R6, R3, !P2 ;  /* 0x0000000306037207 */ /* 0x000fe20005000000 */
[----:B------:R-:W-:Y:S01]  /*27e0*/  UIADD3 UR5, UPT, UPT, UR5, 0x80, URZ ;  /* 0x0000008005057890 */ /* 0x000fe2000fffe0ff */
[----:B-1----:R-:W-:Y:S01]  /*27f0*/  LEA R0, R11, UR37, 0x3 ;  /* 0x000000250b007c11 */ /* 0x002fe2000f8e18ff */
[----:B------:R-:W-:Y:S01]  /*2800*/  UIADD3 UR4, UPT, UPT, UR4, 0x110, URZ ;  /* 0x0000011004047890 */ /* 0x000fe2000fffe0ff */
[----:B------:R-:W-:Y:S01]  /*2810*/  SHF.L.U32 R5, R10, 0x1f, RZ ;  /* 0x0000001f0a057819 */ /* 0x000fe200000006ff */
[----:B------:R1:W-:Y:S01]  /*2820*/  @!P2 SYNCS.ARRIVE.TRANS64.RED RZ, [R3+URZ], R4 ;  /* 0x0000000403ffa9a7 */ /* 0x0003e200080004ff */
[----:B------:R-:W-:Y:S01]  /*2830*/  UIADD3 UR6, UPT, UPT, UR6, 0x1, URZ ;  /* 0x0000000106067890 */ /* 0x000fe2000fffe0ff */
[----:B------:R-:W-:-:S03]  /*2840*/  VIADD R8, R8, 0x1 ;  /* 0x0000000108087836 */ /* 0x000fc60000000000 */
[----:B------:R-:W-:Y:S02]  /*2850*/  UISETP.NE.AND UP0, UPT, UR6, 0x2, UPT ;  /* 0x000000020600788c */ /* 0x000fe4000bf05270 */
[----:B------:R-:W-:Y:S06]  /*2860*/  UGETNEXTWORKID.BROADCAST [UR4], [UR5] ;  /* 0x00000000040073ca */ /* 0x000fec0008000100 */
[----:B------:R-:W-:Y:S01]  /*2870*/  USEL UR4, URZ, 0x1, UP0 ;  /* 0x00000001ff047887 */ /* 0x000fe20008000000 */
[----:B------:R-:W-:Y:S01]  /*2880*/  ISETP.NE.AND P0, PT, R8, 0x2, PT ;  /* 0x000000020800780c */ /* 0x000fe20003f05270 */
[----:B------:R-:W-:Y:S01]  /*2890*/  USEL UR6, UR6, URZ, UP0 ;  /* 0x000000ff06067287 */ /* 0x000fe20008000000 */
[----:B------:R-:W2:Y:S03]  /*28a0*/  SYNCS.PHASECHK.TRANS64.TRYWAIT P1, [R0+URZ+0x80], R5 ;  /* 0x00008005000075a7 */ /* 0x000ea600080211ff */
[----:B------:R-:W-:Y:S01]  /*28b0*/  LOP3.LUT R12, R12, UR4, RZ, 0x3c, !PT ;  /* 0x000000040c0c7c12 */ /* 0x000fe2000f8e3cff */
[----:B-12---:R-:W-:Y:S07]  /*28c0*/  @!P1 BRA `(.L_x_45) ;  /* 0x00000044006c9947 */ /* 0x006fee0003800000 */
.L_x_114:
[C---:B------:R-:W-:Y:S01]  /*28d0*/  LEA R4, R11.reuse, UR37, 0x4 ;  /* 0x000000250b047c11 */ /* 0x040fe2000f8e20ff */
[----:B-1----:R-:W-:Y:S01]  /*28e0*/  VIADD R0, R0, 0x90 ;  /* 0x0000009000007836 */ /* 0x002fe20000000000 */
[----:B------:R-:W-:Y:S01]  /*28f0*/  SEL R8, R8, RZ, P0 ;  /* 0x000000ff08087207 */ /* 0x000fe20000000000 */
[----:B------:R-:W-:-:S03]  /*2900*/  VIADD R11, R11, 0x1 ;  /* 0x000000010b0b7836 */ /* 0x000fc60000000000 */
[----:B------:R-:W1:Y:S01]  /*2910*/  LDS.128 R4, [R4+0x110] ;  /* 0x0001100004047984 */ /* 0x000e620000000c00 */
[----:B------:R-:W-:Y:S02]  /*2920*/  PRMT R0, RZ, 0x654, R0 ;  /* 0x00000654ff007816 */ /* 0x000fe40000000000 */
[C---:B------:R-:W-:Y:S01]  /*2930*/  ISETP.NE.AND P1, PT, R11.reuse, 0x2, PT ;  /* 0x000000020b00780c */ /* 0x040fe20003f25270 */
[----:B------:R-:W-:Y:S01]  /*2940*/  @!PT LDS RZ, [RZ] ;  /* 0x00000000fffff984 */ /* 0x000fe20000000800 */
[----:B------:R-:W-:Y:S01]  /*2950*/  @!PT LDS RZ, [RZ] ;  /* 0x00000000fffff984 */ /* 0x000fe20000000800 */
[----:B------:R-:W-:Y:S01]  /*2960*/  @!PT LDS RZ, [RZ] ;  /* 0x00000000fffff984 */ /* 0x000fe20000000800 */
[----:B------:R-:W-:Y:S01]  /*2970*/  @!PT LDS RZ, [RZ] ;  /* 0x00000000fffff984 */ /* 0x000fe20000000800 */
[----:B------:R2:W-:Y:S06]  /*2980*/  MEMBAR.ALL.CTA ;  /* 0x0000000000007992 */ /* 0x0005ec0000008000 */
[----:B--2---:R-:W2:Y:S01]  /*2990*/  FENCE.VIEW.ASYNC.S ;  /* 0x00000000000073c6 */ /* 0x004ea20000000000 */
[----:B------:R-:W-:Y:S01]  /*29a0*/  SEL R11, R11, RZ, P1 ;  /* 0x000000ff0b0b7207 */ /* 0x000fe20000800000 */
[----:B--2---:R2:W-:Y:S01]  /*29b0*/  SYNCS.ARRIVE.TRANS64.RED.A1T0 RZ, [R0+URZ], RZ ;  /* 0x000000ff00ff79a7 */ /* 0x0045e200081004ff */
[----:B-1----:R-:W-:-:S02]  /*29c0*/  LOP3.LUT P3, RZ, R6, 0x1, RZ, 0xc0, !PT ;  /* 0x0000000106ff7812 */ /* 0x002fc4000786c0ff */
[----:B------:R-:W-:-:S04]  /*29d0*/  SEL R5, RZ, 0x1, P1 ;  /* 0x00000001ff057807 */ /* 0x000fc80000800000 */
[----:B------:R-:W-:Y:S02]  /*29e0*/  LOP3.LUT R10, R10, R5, RZ, 0x3c, !PT ;  /* 0x000000050a0a7212 */ /* 0x000fe400078e3cff */
[----:B--2---:R-:W-:-:S04]  /*29f0*/  SEL R0, RZ, 0x1, P0 ;  /* 0x00000001ff007807 */ /* 0x004fc80000000000 */
[----:B------:R-:W-:Y:S01]  /*2a00*/  LOP3.LUT R9, R9, R0, RZ, 0x3c, !PT ;  /* 0x0000000009097212 */ /* 0x000fe200078e3cff */
[----:B------:R-:W-:Y:S06]  /*2a10*/  @P3 BRA `(.L_x_46) ;  /* 0xfffffffc002c3947 */ /* 0x000fec000383ffff */
[----:B------:R-:W-:Y:S01]  /*2a20*/  ULEA UR5, UR6, UR37, 0x3 ;  /* 0x0000002506057291 */ /* 0x000fe2000f8e18ff */
[----:B------:R-:W-:-:S08]  /*2a30*/  SHF.L.U32 R3, R12, 0x1f, RZ ;  /* 0x0000001f0c037819 */ /* 0x000fd000000006ff */
[----:B------:R-:W1:Y:S02]  /*2a40*/  SYNCS.PHASECHK.TRANS64 P0, [UR5+0x90], R3 ;  /* 0x00009003ff0075a7 */ /* 0x000e640008001005 */
[----:B-1----:R-:W-:Y:S05]  /*2a50*/  @P0 BRA `(.L_x_47) ;  /* 0x0000000000080947 */ /* 0x002fea0003800000 */
[----:B------:R-:W1:Y:S02]  /*2a60*/  SYNCS.PHASECHK.TRANS64.TRYWAIT P0, [UR5+0x90], R3 ;  /* 0x00009003ff0075a7 */ /* 0x000e640008001105 */
[----:B-1----:R-:W-:Y:S05]  /*2a70*/  @!P0 BRA `(.L_x_48) ;  /* 0x0000004400148947 */ /* 0x002fea0003800000 */
.L_x_47:
[----:B------:R-:W-:-:S04]  /*2a80*/  UIADD3 UR4, UPT, UPT, UR6, 0x1, URZ ;  /* 0x0000000106047890 */ /* 0x000fc8000fffe0ff */
[----:B------:R-:W-:-:S04]  /*2a90*/  UISETP.NE.AND UP0, UPT, UR4, 0x2, UPT ;  /* 0x000000020400788c */ /* 0x000fc8000bf05270 */
[----:B------:R-:W-:Y:S02]  /*2aa0*/  USEL UR7, URZ, 0x1, UP0 ;  /* 0x00000001ff077887 */ /* 0x000fe40008000000 */
[----:B------:R-:W-:-:S04]  /*2ab0*/  USEL UR4, UR4, URZ, UP0 ;  /* 0x000000ff04047287 */ /* 0x000fc80008000000 */
[----:B------:R-:W-:Y:S01]  /*2ac0*/  ULEA UR4, UR4, UR37, 0x3 ;  /* 0x0000002504047291 */ /* 0x000fe2000f8e18ff */
[----:B-1----:R-:W-:-:S04]  /*2ad0*/  LOP3.LUT R3, R12, UR7, RZ, 0x3c, !PT ;  /* 0x000000070c037c12 */ /* 0x002fc8000f8e3cff */
[----:B------:R-:W-:-:S04]  /*2ae0*/  SHF.L.U32 R0, R3, 0x1f, RZ ;  /* 0x0000001f03007819 */ /* 0x000fc800000006ff */
[----:B------:R-:W1:Y:S02]  /*2af0*/  SYNCS.PHASECHK.TRANS64 P0, [UR4+0x90], R0 ;  /* 0x00009000ff0075a7 */ /* 0x000e640008001004 */
[----:B-1----:R-:W-:Y:S05]  /*2b00*/  @P0 EXIT ;  /* 0x000000000000094d */ /* 0x002fea0003800000 */
[----:B------:R-:W-:Y:S02]  /*2b10*/  SHF.L.U32 R3, R3, 0x1f, RZ ;  /* 0x0000001f03037819 */ /* 0x000fe400000006ff */
[----:B------:R-:W-:-:S07]  /*2b20*/  MOV R0, UR4 ;  /* 0x0000000400007c02 */ /* 0x000fce0008000f00 */
.L_x_49:
[----:B-1----:R1:W2:Y:S02]  /*2b30*/  SYNCS.PHASECHK.TRANS64.TRYWAIT P0, [R0+URZ+0x90], R3 ;  /* 0x00009003000075a7 */ /* 0x0022a400080011ff */
[----:B--2---:R-:W-:Y:S05]  /*2b40*/  @!P0 NANOSLEEP.SYNCS 0x989680 ;  /* 0x009896800000895d */ /* 0x004fea0003900000 */
[----:B------:R-:W2:Y:S02]  /*2b50*/  @!P0 SYNCS.PHASECHK.TRANS64 P0, [R0+URZ+0x90], R3 ;  /* 0x00009003000085a7 */ /* 0x000ea400080010ff */
[----:B--2---:R-:W-:Y:S05]  /*2b60*/  @P0 EXIT ;  /* 0x000000000000094d */ /* 0x004fea0003800000 */
[----:B------:R-:W-:Y:S05]  /*2b70*/  BRA `(.L_x_49) ;  /* 0xfffffffc00ec7947 */ /* 0x000fea000383ffff */
.L_x_42:
[----:B------:R-:W-:-:S09]  /*2b80*/  UISETP.NE.AND UP1, UPT, UR8, URZ, UPT ;  /* 0x000000ff0800728c */ /* 0x000fd2000bf25270 */
[----:B------:R-:W-:Y:S05]  /*2b90*/  BRA.U UP1, `(.L_x_50) ;  /* 0x0000000d01607547 */ /* 0x000fea000b800000 */
[----:B------:R-:W-:Y:S01]  /*2ba0*/  UMOV UR4, 0x40 ;  /* 0x0000004000047882 */ /* 0x000fe20000000000 */
[----:B------:R-:W-:Y:S01]  /*2bb0*/  NOP ;  /* 0x0000000000007918 */ /* 0x000fe20000000000 */
[----:B------:R-:W-:Y:S01]  /*2bc0*/  ULEA UR4, UR37, UR4, 0x18 ;  /* 0x0000000425047291 */ /* 0x000fe2000f8ec0ff */
[----:B------:R-:W-:Y:S02]  /*2bd0*/  UMOV UR5, 0x400 ;  /* 0x0000040000057882 */ /* 0x000fe40000000000 */
[----:B------:R-:W-:-:S06]  /*2be0*/  ULEA UR37, UR37, UR5, 0x18 ;  /* 0x0000000525257291 */ /* 0x000fcc000f8ec0ff */
[----:B------:R-:W1:Y:S02]  /*2bf0*/  LDS.U8 R0, [UR4+0x1c] ;  /* 0x00001c04ff007984 */ /* 0x000e640008000000 */
[----:B-1----:R-:W-:-:S13]  /*2c00*/  ISETP.NE.AND P0, PT, R0, RZ, PT ;  /* 0x000000ff0000720c */ /* 0x002fda0003f05270 */
[----:B------:R-:W-:Y:S05]  /*2c10*/  @P0 BRA `(.L_x_51) ;  /* 0x0000000000580947 */ /* 0x000fea0003800000 */
[----:B------:R-:W-:-:S13]  /*2c20*/  ELECT P0, URZ, PT ;  /* 0x0000000000ff782f */ /* 0x000fda0003800000 */
[----:B------:R-:W-:Y:S05]  /*2c30*/  @!P0 BRA `(.L_x_52) ;  /* 0x0000000000608947 */ /* 0x000fea0003800000 */
[----:B------:R-:W-:Y:S01]  /*2c40*/  UMOV UR5, 0x10 ;  /* 0x0000001000057882 */ /* 0x000fe20000000000 */
[----:B------:R-:W-:Y:S01]  /*2c50*/  HFMA2 R0, -RZ, RZ, 0, 5.9604644775390625e-08 ;  /* 0x00000001ff007431 */ /* 0x000fe200000001ff */
[----:B------:R-:W-:-:S03]  /*2c60*/  MOV R2, 0xffff ;  /* 0x0000ffff00027802 */ /* 0x000fc60000000f00 */
[----:B------:R-:W-:Y:S04]  /*2c70*/  DEPBAR.LE SB1, 0x36 ;  /* 0x00009d800000791a */ /* 0x000fe80000000000 */
[----:B------:R-:W1:Y:S02]  /*2c80*/  UTCATOMSWS.FIND_AND_SET.ALIGN UP0, UR5, UR5 ;  /* 0x00000005000575e3 */ /* 0x000e640008000800 */
[----:B-1----:R-:W-:Y:S01]  /*2c90*/  MOV R3, UR5 ;  /* 0x0000000500037c02 */ /* 0x002fe20008000f00 */
[----:B------:R-:W-:Y:S06]  /*2ca0*/  BRA.U UP0, `(.L_x_53) ;  /* 0x0000000100187547 */ /* 0x000fec000b800000 */
.L_x_54:
[----:B------:R-:W-:Y:S05]  /*2cb0*/  NANOSLEEP 0x64 ;  /* 0x000000640000795d */ /* 0x000fea0003800000 */
[----:B------:R-:W-:-:S05]  /*2cc0*/  UMOV UR5, 0x10 ;  /* 0x0000001000057882 */ /* 0x000fca0000000000 */
[----:B------:R-:W-:Y:S04]  /*2cd0*/  DEPBAR.LE SB1, 0x36 ;  /* 0x00009d800000791a */ /* 0x000fe80000000000 */
[----:B------:R-:W1:Y:S02]  /*2ce0*/  UTCATOMSWS.FIND_AND_SET.ALIGN UP0, UR5, UR5 ;  /* 0x00000005000575e3 */ /* 0x000e640008000800 */
[----:B-1----:R-:W-:Y:S01]  /*2cf0*/  MOV R3, UR5 ;  /* 0x0000000500037c02 */ /* 0x002fe20008000f00 */
[----:B------:R-:W-:Y:S05]  /*2d00*/  BRA.U !UP0, `(.L_x_54) ;  /* 0xfffffffd08e87547 */ /* 0x000fea000b83ffff */
.L_x_53:
[-C--:B------:R-:W-:Y:S02]  /*2d10*/  SHF.L.U32 R2, R2, R3.reuse, RZ ;  /* 0x0000000302027219 */ /* 0x080fe400000006ff */
[----:B------:R-:W-:Y:S01]  /*2d20*/  SHF.L.U32 R0, R0, R3, RZ ;  /* 0x0000000300007219 */ /* 0x000fe200000006ff */
[----:B------:R-:W-:Y:S02]  /*2d30*/  IMAD.SHL.U32 R3, R3, 0x20, RZ ;  /* 0x0000002003037824 */ /* 0x000fe400078e00ff */
[----:B------:R1:W-:Y:S04]  /*2d40*/  ATOMS.OR RZ, [UR4+0x14], R2 ;  /* 0x00001402ffff798c */ /* 0x0003e8000b000004 */
[----:B------:R1:W-:Y:S04]  /*2d50*/  ATOMS.OR RZ, [UR4+0x18], R0 ;  /* 0x00001800ffff798c */ /* 0x0003e8000b000004 */
[----:B------:R1:W-:Y:S01]  /*2d60*/  STS [UR37+0x130], R3 ;  /* 0x00013003ff007988 */ /* 0x0003e20008000825 */
[----:B------:R-:W-:Y:S05]  /*2d70*/  BRA `(.L_x_52) ;  /* 0x0000000000107947 */ /* 0x000fea0003800000 */
.L_x_51:
[----:B------:R-:W-:Y:S02]  /*2d80*/  MOV R0, 0xffffffff ;  /* 0xffffffff00007802 */ /* 0x000fe40000000f00 */
[----:B------:R-:W-:-:S03]  /*2d90*/  MOV R2, 0x2dc0 ;  /* 0x00002dc000027802 */ /* 0x000fc60000000f00 */
[----:B------:R1:W-:Y:S04]  /*2da0*/  STS [UR37+0x130], R0 ;  /* 0x00013000ff007988 */ /* 0x0003e80008000825 */
[----:B-1-3-5:R-:W-:Y:S05]  /*2db0*/  CALL.REL.NOINC `($__internal_1_$__cuda_sm10x_tcgen05_guardrail_trap_phase_invalid_during_alloc) ;  /* 0x0000004400907944 */ /* 0x02afea0003c00000 */
.L_x_52:
[----:B------:R-:W-:Y:S05]  /*2dc0*/  WARPSYNC.ALL ;  /* 0x0000000000007948 */ /* 0x000fea0003800000 */
[----:B------:R-:W2:Y:S01]  /*2dd0*/  S2UR UR6, SR_CgaCtaId ;  /* 0x00000000000679c3 */ /* 0x000ea20000008800 */
[----:B------:R-:W-:Y:S01]  /*2de0*/  UMOV UR4, 0x400 ;  /* 0x0000040000047882 */ /* 0x000fe20000000000 */
[----:B------:R-:W-:-:S06]  /*2df0*/  NOP ;  /* 0x0000000000007918 */ /* 0x000fcc0000000000 */
[----:B------:R-:W-:Y:S06]  /*2e00*/  BAR.ARV 0x6, 0xa0 ;  /* 0x0182800000007b1d */ /* 0x000fec0000002000 */
[----:B------:R-:W4:Y:S01]  /*2e10*/  LDCU UR7, c[0x0][0x38c] ;  /* 0x00007180ff0777ac */ /* 0x000f220008000800 */
[----:B------:R-:W-:Y:S01]  /*2e20*/  IMAD.MOV.U32 R11, RZ, RZ, 0x1 ;  /* 0x00000001ff0b7424 */ /* 0x000fe200078e00ff */
[----:B------:R-:W-:Y:S01]  /*2e30*/  CS2R R8, SRZ ;  /* 0x0000000000087805 */ /* 0x000fe2000001ff00 */
[----:B------:R-:W-:Y:S01]  /*2e40*/  IMAD.MOV.U32 R10, RZ, RZ, RZ ;  /* 0x000000ffff0a7224 */ /* 0x000fe200078e00ff */
[----:B------:R-:W-:Y:S01]  /*2e50*/  UMOV UR18, URZ ;  /* 0x000000ff00127c82 */ /* 0x000fe20008000000 */
[----:B------:R-:W-:Y:S01]  /*2e60*/  UMOV UR17, URZ ;  /* 0x000000ff00117c82 */ /* 0x000fe20008000000 */
[----:B------:R-:W-:Y:S01]  /*2e70*/  UMOV UR20, 0x0 ;  /* 0x0000000000147882 */ /* 0x000fe20000000000 */
[----:B------:R-:W-:Y:S01]  /*2e80*/  UMOV UR21, 0x81004a0 ;  /* 0x081004a000157882 */ /* 0x000fe20000000000 */
[----:B--2---:R-:W-:Y:S01]  /*2e90*/  ULEA UR6, UR6, UR4, 0x18 ;  /* 0x0000000406067291 */ /* 0x004fe2000f8ec0ff */
[----:B------:R-:W2:Y:S03]  /*2ea0*/  LDCU UR4, c[0x0][0x38c] ;  /* 0x00007180ff0477ac */ /* 0x000ea60008000800 */
[----:B------:R-:W-:-:S02]  /*2eb0*/  UIADD3 UR11, UPT, UPT, UR6, 0x4400, URZ ;  /* 0x00004400060b7890 */ /* 0x000fc4000fffe0ff */
[----:B----4-:R-:W-:-:S03]  /*2ec0*/  UIADD3 UR7, UPT, UPT, UR7, 0x1f, URZ ;  /* 0x0000001f07077890 */ /* 0x010fc6000fffe0ff */
[----:B-1----:R-:W1:Y:S01]  /*2ed0*/  LDS R0, [UR6+0x130] ;  /* 0x00013006ff007984 */ /* 0x002e620008000800 */
[----:B------:R-:W-:Y:S02]  /*2ee0*/  UIADD3 UR12, UPT, UPT, UR6, 0xa400, URZ ;  /* 0x0000a400060c7890 */ /* 0x000fe4000fffe0ff */
[----:B------:R-:W-:Y:S02]  /*2ef0*/  USHF.R.S32.HI UR5, URZ, 0x1f, UR7 ;  /* 0x0000001fff057899 */ /* 0x000fe40008011407 */
[----:B------:R-:W-:Y:S02]  /*2f00*/  USHF.R.U32.HI UR11, URZ, 0x4, UR11 ;  /* 0x00000004ff0b7899 */ /* 0x000fe4000801160b */
[----:B------:R-:W-:Y:S02]  /*2f10*/  ULEA.HI UR5, UR5, UR7, URZ, 0x5 ;  /* 0x0000000705057291 */ /* 0x000fe4000f8f28ff */
[----:B------:R-:W-:Y:S02]  /*2f20*/  USHF.R.U32.HI UR12, URZ, 0x4, UR12 ;  /* 0x00000004ff0c7899 */ /* 0x000fe4000801160c */
[----:B------:R-:W-:-:S02]  /*2f30*/  USHF.R.S32.HI UR5, URZ, 0x5, UR5 ;  /* 0x00000005ff057899 */ /* 0x000fc40008011405 */
[----:B------:R-:W-:Y:S02]  /*2f40*/  ULOP3.LUT UR11, UR11, 0x3fff, URZ, 0xc0, !UPT ;  /* 0x00003fff0b0b7892 */ /* 0x000fe4000f8ec0ff */
[----:B------:R-:W-:Y:S02]  /*2f50*/  UISETP.LT.AND UP0, UPT, UR5, 0x1, UPT ;  /* 0x000000010500788c */ /* 0x000fe4000bf01270 */
[----:B------:R-:W-:Y:S02]  /*2f60*/  ULOP3.LUT UR12, UR12, 0x3fff, URZ, 0xc0, !UPT ;  /* 0x00003fff0c0c7892 */ /* 0x000fe4000f8ec0ff */
[----:B------:R-:W-:Y:S02]  /*2f70*/  USEL UR10, UR5, 0x1, !UP0 ;  /* 0x00000001050a7887 */ /* 0x000fe4000c000000 */
[----:B------:R-:W-:Y:S02]  /*2f80*/  ULOP3.LUT UR11, UR11, 0x10000, URZ, 0xfc, !UPT ;  /* 0x000100000b0b7892 */ /* 0x000fe4000f8efcff */
[----:B------:R-:W-:-:S02]  /*2f90*/  ULOP3.LUT UR12, UR12, 0x10000, URZ, 0xfc, !UPT ;  /* 0x000100000c0c7892 */ /* 0x000fc4000f8efcff */
[----:B------:R-:W-:Y:S02]  /*2fa0*/  UIADD3 UR10, UPT, UPT, -UR10, URZ, URZ ;  /* 0x000000ff0a0a7290 */ /* 0x000fe4000fffe1ff */
[----:B--2---:R-:W-:Y:S01]  /*2fb0*/  UISETP.GE.AND UP3, UPT, UR4, 0x1, UPT ;  /* 0x000000010400788c */ /* 0x004fe2000bf66270 */
[----:B-1----:R-:W-:-:S15]  /*2fc0*/  R2UR UR19, R0 ;  /* 0x00000000001372ca */ /* 0x002fde00000e0000 */
.L_x_61:
[----:B------:R-:W-:Y:S02]  /*2fd0*/  LEA R0, R10, UR6, 0x3 ;  /* 0x000000060a007c11 */ /* 0x000fe4000f8e18ff */
[----:B------:R-:W-:Y:S02]  /*2fe0*/  SHF.L.U32 R5, R9, 0x1f, RZ ;  /* 0x0000001f09057819 */ /* 0x000fe400000006ff */
[----:B------:R-:W-:Y:S01]  /*2ff0*/  PLOP3.LUT P0, PT, PT, PT, UP3, 0x80, 0x8 ;  /* 0x000000000008781c */ /* 0x000fe20003f0f038 */
[----:B------:R-:W-:Y:S01]  /*3000*/  VIADD R3, R0, 0x90 ;  /* 0x0000009000037836 */ /* 0x000fe20000000000 */
[----:B-1----:R-:W1:Y:S02]  /*3010*/  SYNCS.PHASECHK.TRANS64.TRYWAIT P1, [R0+URZ+0x80], R5 ;  /* 0x00008005000075a7 */ /* 0x002e6400080211ff */
[----:B-1--4-:R-:W-:Y:S09]  /*3020*/  @!P1 BRA `(.L_x_55) ;  /* 0x0000003c00c09947 */ /* 0x012ff20003800000 */
.L_x_116:
[----:B------:R-:W-:Y:S01]  /*3030*/  LEA R4, R10, UR6, 0x4 ;  /* 0x000000060a047c11 */ /* 0x000fe2000f8e20ff */
[----:B------:R-:W-:Y:S01]  /*3040*/  @UP3 ULEA UR4, UR17, UR6, 0x3 ;  /* 0x0000000611043291 */ /* 0x000fe2000f8e18ff */
[----:B------:R-:W-:Y:S01]  /*3050*/  PLOP3.LUT P2, PT, PT, PT, PT, 0x80, 0x8 ;  /* 0x000000000008781c */ /* 0x000fe20003f4f070 */
[----:B------:R-:W-:Y:S01]  /*3060*/  ULEA UR9, UR18, UR6, 0x3 ;  /* 0x0000000612097291 */ /* 0x000fe2000f8e18ff */
[----:B------:R-:W-:Y:S02]  /*3070*/  PRMT R3, RZ, 0x654, R3 ;  /* 0x00000654ff037816 */ /* 0x000fe40000000003 */
[----:B-1----:R-:W1:Y:S01]  /*3080*/  LDS.128 R4, [R4+0x110] ;  /* 0x0001100004047984 */ /* 0x002e620000000c00 */
[----:B------:R-:W-:Y:S02]  /*3090*/  @P0 SHF.L.U32 R2, R8, 0x1f, RZ ;  /* 0x0000001f08020819 */ /* 0x000fe400000006ff */
[----:B------:R-:W-:Y:S01]  /*30a0*/  SHF.L.U32 R0, R11, 0x1f, RZ ;  /* 0x0000001f0b007819 */ /* 0x000fe200000006ff */
[----:B------:R-:W-:Y:S01]  /*30b0*/  @!PT LDS RZ, [RZ] ;  /* 0x00000000fffff984 */ /* 0x000fe20000000800 */
[----:B------:R-:W-:Y:S01]  /*30c0*/  @!PT LDS RZ, [RZ] ;  /* 0x00000000fffff984 */ /* 0x000fe20000000800 */
[----:B------:R-:W-:Y:S01]  /*30d0*/  @!PT LDS RZ, [RZ] ;  /* 0x00000000fffff984 */ /* 0x000fe20000000800 */
[----:B------:R-:W-:Y:S01]  /*30e0*/  @!PT LDS RZ, [RZ] ;  /* 0x00000000fffff984 */ /* 0x000fe20000000800 */
[----:B------:R2:W-:Y:S06]  /*30f0*/  MEMBAR.ALL.CTA ;  /* 0x0000000000007992 */ /* 0x0005ec0000008000 */
[----:B--2---:R-:W2:Y:S02]  /*3100*/  FENCE.VIEW.ASYNC.S ;  /* 0x00000000000073c6 */ /* 0x004ea40000000000 */
[----:B--2---:R2:W-:Y:S01]  /*3110*/  SYNCS.ARRIVE.TRANS64.RED.A1T0 RZ, [R3+URZ], RZ ;  /* 0x000000ff03ff79a7 */ /* 0x0045e200081004ff */
[----:B------:R2:W4:Y:S01]  /*3120*/  @P0 SYNCS.PHASECHK.TRANS64.TRYWAIT P2, [UR4], R2 ;  /* 0x00000002ff0005a7 */ /* 0x0005220008041104 */
[----:B-1----:R-:W-:Y:S01]  /*3130*/  LOP3.LUT P1, RZ, R6, 0x1, RZ, 0xc0, !PT ;  /* 0x0000000106ff7812 */ /* 0x002fe2000782c0ff */
[----:B------:R-:W1:Y:S02]  /*3140*/  SYNCS.PHASECHK.TRANS64.TRYWAIT P0, [UR9+0xc0], R0 ;  /* 0x0000c000ff0075a7 */ /* 0x000e640008001109 */
[----:B-12-4-:R-:W-:Y:S10]  /*3150*/  @!P0 BRA `(.L_x_56) ;  /* 0x0000003c00888947 */ /* 0x016ff40003800000 */
.L_x_118:
[----:B------:R-:W-:Y:S01]  /*3160*/  IADD3 R10, PT, PT, R10, 0x1, RZ ;  /* 0x000000010a0a7810 */ /* 0x000fe20007ffe0ff */
[----:B------:R-:W-:Y:S06]  /*3170*/  BRA.U !UP3, `(.L_x_57) ;  /* 0x000000010b887547 */ /* 0x000fec000b800000 */
[----:B------:R-:W-:Y:S02]  /*3180*/  ULEA UR8, UR18, UR19, 0x6 ;  /* 0x0000001312087291 */ /* 0x000fe4000f8e30ff */
[----:B------:R-:W-:Y:S01]  /*3190*/  UPLOP3.LUT UP4, UPT, UPT, UPT, UPT, 0x40, 0x4 ;  /* 0x000000000004789c */ /* 0x000fe20003f8e870 */
[----:B------:R-:W-:Y:S01]  /*31a0*/  UMOV UR16, UR10 ;  /* 0x0000000a00107c82 */ /* 0x000fe20008000000 */
[----:B------:R-:W-:Y:S01]  /*31b0*/  UMOV UR15, UR5 ;  /* 0x00000005000f7c82 */ /* 0x000fe20008000000 */
[----:B------:R-:W-:-:S08]  /*31c0*/  UMOV UR14, UR17 ;  /* 0x00000011000e7c82 */ /* 0x000fd00008000000 */
.L_x_60:
[----:B------:R-:W-:Y:S02]  /*31d0*/  UIADD3 UR16, UPT, UPT, UR16, 0x1, URZ ;  /* 0x0000000110107890 */ /* 0x000fe4000fffe0ff */
[----:B--2---:R-:W-:Y:S02]  /*31e0*/  ULEA UR7, UR14, UR6, 0x3 ;  /* 0x000000060e077291 */ /* 0x004fe4000f8e18ff */
[----:B------:R-:W-:Y:S01]  /*31f0*/  UISETP.NE.AND UP0, UPT, UR16, URZ, UPT ;  /* 0x000000ff1000728c */ /* 0x000fe2000bf05270 */
[----:B----4-:R-:W-:Y:S10]  /*3200*/  @P2 BRA `(.L_x_58) ;  /* 0x00000000000c2947 */ /* 0x010ff40003800000 */
[----:B-1----:R-:W-:Y:S04]  /*3210*/  SHF.L.U32 R3, R8, 0x1f, RZ ;  /* 0x0000001f08037819 */ /* 0x002fe800000006ff */
[----:B------:R-:W1:Y:S02]  /*3220*/  SYNCS.PHASECHK.TRANS64.TRYWAIT P0, [UR7], R3 ;  /* 0x00000003ff0075a7 */ /* 0x000e640008001107 */
[----:B-1----:R-:W-:Y:S05]  /*3230*/  @!P0 BRA `(.L_x_59) ;  /* 0x0000003c00688947 */ /* 0x002fea0003800000 */
.L_x_58:
[----:B------:R-:W-:Y:S01]  /*3240*/  UISETP.NE.AND UP1, UPT, UR15, 0x1, UPT ;  /* 0x000000010f00788c */ /* 0x000fe2000bf25270 */
[----:B------:R-:W-:Y:S01]  /*3250*/  PLOP3.LUT P2, PT, PT, PT, PT, 0x80, 0x8 ;  /* 0x000000000008781c */ /* 0x000fe20003f4f070 */
[----:B------:R-:W-:Y:S02]  /*3260*/  UIADD3 UR17, UPT, UPT, UR14, 0x1, URZ ;  /* 0x000000010e117890 */ /* 0x000fe4000fffe0ff */
[----:B------:R-:W-:Y:S02]  /*3270*/  ULEA UR22, UR14, UR12, 0x7 ;  /* 0x0000000c0e167291 */ /* 0x000fe4000f8e38ff */
[----:B------:R-:W-:Y:S01]  /*3280*/  UISETP.NE.AND UP2, UPT, UR17, 0x6, UPT ;  /* 0x000000061100788c */ /* 0x000fe2000bf45270 */
[----:B------:R-:W-:Y:S01]  /*3290*/  PLOP3.LUT P0, PT, PT, PT, UP1, 0x80, 0x8 ;  /* 0x000000000008781c */ /* 0x000fe20003f0f018 */
[----:B------:R-:W-:Y:S02]  /*32a0*/  ULEA UR24, UR14, UR11, 0x8 ;  /* 0x0000000b0e187291 */ /* 0x000fe4000f8e40ff */
[----:B------:R-:W-:Y:S02]  /*32b0*/  USEL UR13, URZ, 0x1, UP2 ;  /* 0x00000001ff0d7887 */ /* 0x000fe40009000000 */
[----:B------:R-:W-:Y:S02]  /*32c0*/  USEL UR17, UR17, URZ, UP2 ;  /* 0x000000ff11117287 */ /* 0x000fe40009000000 */
[----:B------:R-:W-:Y:S02]  /*32d0*/  UIADD3 UR7, UPT, UPT, UR7, 0x30, URZ ;  /* 0x0000003007077890 */ /* 0x000fe4000fffe0ff */
[----:B------:R-:W-:Y:S01]  /*32e0*/  @UP1 ULEA UR4, UR17, UR6, 0x3 ;  /* 0x0000000611041291 */ /* 0x000fe2000f8e18ff */
[----:B------:R-:W-:Y:S01]  /*32f0*/  LOP3.LUT R8, R8, UR13, RZ, 0x3c, !PT ;  /* 0x0000000d08087c12 */ /* 0x000fe2000f8e3cff */
[----:B------:R-:W-:Y:S01]  /*3300*/  UMOV UR23, 0xc0004010 ;  /* 0xc000401000177882 */ /* 0x000fe20000000000 */
[----:B------:R-:W-:Y:S01]  /*3310*/  UMOV UR25, 0xc0004010 ;  /* 0xc000401000197882 */ /* 0x000fe20000000000 */
[----:B------:R-:W-:Y:S01]  /*3320*/  UIADD3 UR15, UPT, UPT, UR15, -0x1, URZ ;  /* 0xffffffff0f0f7890 */ /* 0x000fe2000fffe0ff */
[----:B-1----:R-:W-:Y:S01]  /*3330*/  @P0 SHF.L.U32 R0, R8, 0x1f, RZ ;  /* 0x0000001f08000819 */ /* 0x002fe200000006ff */
[----:B------:R-:W-:Y:S03]  /*3340*/  UMOV UR14, UR17 ;  /* 0x00000011000e7c82 */ /* 0x000fe60008000000 */
[----:B------:R2:W4:Y:S01]  /*3350*/  @P0 SYNCS.PHASECHK.TRANS64.TRYWAIT P2, [UR4], R0 ;  /* 0x00000000ff0005a7 */ /* 0x0005220008041104 */
[----:B------:R2:W-:Y:S01]  /*3360*/  UTCIMMA gdesc[UR24], gdesc[UR22], tmem[UR8], tmem[UR20], idesc[UR21], UP4 ;  /* 0x00ff1416180075ea */ /* 0x0005e2000a000108 */
[----:B------:R-:W-:Y:S01]  /*3370*/  UPLOP3.LUT UP4, UPT, UPT, UPT, UPT, 0x80, 0x8 ;  /* 0x000000000008789c */ /* 0x000fe20003f8f070 */
[----:B------:R2:W-:Y:S01]  /*3380*/  UTCBAR [UR7], URZ ;  /* 0x000000ff070073e9 */ /* 0x0005e200080000ff */
[----:B------:R-:W-:Y:S09]  /*3390*/  BRA.U UP0, `(.L_x_60) ;  /* 0xfffffffd008c7547 */ /* 0x000ff2000b83ffff */
.L_x_57:
[----:B------:R-:W-:Y:S01]  /*33a0*/  UIADD3 UR18, UPT, UPT, UR18, 0x1, URZ ;  /* 0x0000000112127890 */ /* 0x000fe2000fffe0ff */
[C---:B------:R-:W-:Y:S01]  /*33b0*/  ISETP.NE.AND P0, PT, R10.reuse, 0x2, PT ;  /* 0x000000020a00780c */ /* 0x040fe20003f05270 */
[----:B------:R-:W-:Y:S02]  /*33c0*/  UIADD3 UR9, UPT, UPT, UR9, 0xa0, URZ ;  /* 0x000000a009097890 */ /* 0x000fe4000fffe0ff */
[----:B------:R-:W-:Y:S01]  /*33d0*/  UISETP.NE.AND UP0, UPT, UR18, 0x4, UPT ;  /* 0x000000041200788c */ /* 0x000fe2000bf05270 */
[----:B-12---:R-:W-:Y:S02]  /*33e0*/  SEL R0, RZ, 0x1, P0 ;  /* 0x00000001ff007807 */ /* 0x006fe40000000000 */
[----:B------:R-:W-:Y:S01]  /*33f0*/  SEL R10, R10, RZ, P0 ;  /* 0x000000ff0a0a7207 */ /* 0x000fe20000000000 */
[----:B------:R-:W-:Y:S01]  /*3400*/  USEL UR4, URZ, 0x1, UP0 ;  /* 0x00000001ff047887 */ /* 0x000fe20008000000 */
[----:B------:R-:W-:Y:S01]  /*3410*/  LOP3.LUT R9, R9, R0, RZ, 0x3c, !PT ;  /* 0x0000000009097212 */ /* 0x000fe200078e3cff */
[----:B------:R-:W-:Y:S01]  /*3420*/  USEL UR18, UR18, URZ, UP0 ;  /* 0x000000ff12127287 */ /* 0x000fe20008000000 */
[----:B------:R1:W-:Y:S03]  /*3430*/  UTCBAR [UR9], URZ ;  /* 0x000000ff090073e9 */ /* 0x0003e600080000ff */
[----:B------:R-:W-:Y:S01]  /*3440*/  LOP3.LUT R11, R11, UR4, RZ, 0x3c, !PT ;  /* 0x000000040b0b7c12 */ /* 0x000fe2000f8e3cff */
[----:B------:R-:W-:Y:S07]  /*3450*/  @P1 BRA `(.L_x_61) ;  /* 0xfffffff800dc1947 */ /* 0x000fee000383ffff */
[----:B------:R-:W2:Y:S01]  /*3460*/  S2UR UR4, SR_CgaCtaId ;  /* 0x00000000000479c3 */ /* 0x000ea20000008800 */
[----:B------:R-:W-:Y:S01]  /*3470*/  ELECT P0, URZ, PT ;  /* 0x0000000000ff782f */ /* 0x000fe20003800000 */
[----:B------:R-:W-:Y:S01]  /*3480*/  IMAD.MOV.U32 R0, RZ, RZ, 0x1 ;  /* 0x00000001ff007424 */ /* 0x000fe200078e00ff */
[----:B------:R-:W-:Y:S01]  /*3490*/  UIADD3 UR6, UPT, UPT, UR6, 0xc0, URZ ;  /* 0x000000c006067890 */ /* 0x000fe2000fffe0ff */
[----:B------:R-:W-:Y:S01]  /*34a0*/  SHF.L.U32 R3, R11, 0x1f, RZ ;  /* 0x0000001f0b037819 */ /* 0x000fe200000006ff */
[----:B------:R-:W-:-:S03]  /*34b0*/  UMOV UR5, 0x40 ;  /* 0x0000004000057882 */ /* 0x000fc60000000000 */
[----:B------:R-:W-:Y:S01]  /*34c0*/  UVIRTCOUNT.DEALLOC.SMPOOL 0x80 ;  /* 0x000000800000784c */ /* 0x000fe20000000000 */
[----:B--2---:R-:W-:Y:S02]  /*34d0*/  ULEA UR4, UR4, UR5, 0x18 ;  /* 0x0000000504047291 */ /* 0x004fe4000f8ec0ff */
[----:B------:R-:W-:-:S07]  /*34e0*/  ULEA UR5, UR18, UR6, 0x3 ;  /* 0x0000000612057291 */ /* 0x000fce000f8e18ff */
[----:B------:R2:W-:Y:S02]  /*34f0*/  @P0 STS.U8 [UR4+0x1c], R0 ;  /* 0x00001c00ff000988 */ /* 0x0005e40008000004 */
[----:B------:R-:W3:Y:S02]  /*3500*/  SYNCS.PHASECHK.TRANS64.TRYWAIT P0, [UR5], R3 ;  /* 0x00000003ff0075a7 */ /* 0x000ee40008001105 */
[----:B--23--:R-:W-:Y:S05]  /*3510*/  @!P0 BRA `(.L_x_62) ;  /* 0x0000003800c88947 */ /* 0x00cfea0003800000 */
.L_x_121:
[----:B------:R-:W-:-:S04]  /*3520*/  UIADD3 UR7, UPT, UPT, UR18, 0x1, URZ ;  /* 0x0000000112077890 */ /* 0x000fc8000fffe0ff */
[----:B------:R-:W-:-:S04]  /*3530*/  UISETP.NE.AND UP0, UPT, UR7, 0x4, UPT ;  /* 0x000000040700788c */ /* 0x000fc8000bf05270 */
[----:B------:R-:W-:Y:S02]  /*3540*/  USEL UR8, URZ, 0x1, UP0 ;  /* 0x00000001ff087887 */ /* 0x000fe40008000000 */
[----:B------:R-:W-:-:S04]  /*3550*/  USEL UR7, UR7, URZ, UP0 ;  /* 0x000000ff07077287 */ /* 0x000fc80008000000 */
[----:B------:R-:W-:Y:S01]  /*3560*/  ULEA UR5, UR7, UR6, 0x3 ;  /* 0x0000000607057291 */ /* 0x000fe2000f8e18ff */
[----:B------:R-:W-:-:S04]  /*3570*/  LOP3.LUT R2, R11, UR8, RZ, 0x3c, !PT ;  /* 0x000000080b027c12 */ /* 0x000fc8000f8e3cff */
[----:B--2---:R-:W-:-:S04]  /*3580*/  SHF.L.U32 R3, R2, 0x1f, RZ ;  /* 0x0000001f02037819 */ /* 0x004fc800000006ff */
[----:B------:R-:W2:Y:S02]  /*3590*/  SYNCS.PHASECHK.TRANS64.TRYWAIT P0, [UR5], R3 ;  /* 0x00000003ff0075a7 */ /* 0x000ea40008001105 */
[----:B--2---:R-:W-:Y:S05]  /*35a0*/  @!P0 BRA `(.L_x_63) ;  /* 0x0000003800bc8947 */ /* 0x004fea0003800000 */
.L_x_123:
        /* <DEDUP_REMOVED lines=9> */
.L_x_125:
[----:B------:R-:W-:-:S04]  /*3640*/  UIADD3 UR7, UPT, UPT, UR7, 0x1, URZ ;  /* 0x0000000107077890 */ /* 0x000fc8000fffe0ff */
[----:B------:R-:W-:-:S04]  /*3650*/  UISETP.NE.AND UP0, UPT, UR7, 0x4, UPT ;  /* 0x000000040700788c */ /* 0x000fc8000bf05270 */
[----:B------:R-:W-:Y:S02]  /*3660*/  USEL UR5, URZ, 0x1, UP0 ;  /* 0x00000001ff057887 */ /* 0x000fe40008000000 */
[----:B------:R-:W-:-:S04]  /*3670*/  USEL UR7, UR7, URZ, UP0 ;  /* 0x000000ff07077287 */ /* 0x000fc80008000000 */
[----:B------:R-:W-:Y:S01]  /*3680*/  ULEA UR7, UR7, UR6, 0x3 ;  /* 0x0000000607077291 */ /* 0x000fe2000f8e18ff */
[----:B--2---:R-:W-:-:S04]  /*3690*/  LOP3.LUT R3, R2, UR5, RZ, 0x3c, !PT ;  /* 0x0000000502037c12 */ /* 0x004fc8000f8e3cff */
[----:B------:R-:W-:-:S04]  /*36a0*/  SHF.L.U32 R3, R3, 0x1f, RZ ;  /* 0x0000001f03037819 */ /* 0x000fc800000006ff */
[----:B------:R-:W2:Y:S02]  /*36b0*/  SYNCS.PHASECHK.TRANS64.TRYWAIT P0, [UR7], R3 ;  /* 0x00000003ff0075a7 */ /* 0x000ea40008001107 */
[----:B--2---:R-:W-:Y:S05]  /*36c0*/  @!P0 BRA `(.L_x_65) ;  /* 0x0000003800a48947 */ /* 0x004fea0003800000 */
.L_x_127:
[----:B------:R-:W-:Y:S01]  /*36d0*/  NOP ;  /* 0x0000000000007918 */ /* 0x000fe20000000000 */
[----:B--2---:R-:W2:Y:S01]  /*36e0*/  LDS R0, [UR4+0x14] ;  /* 0x00001404ff007984 */ /* 0x004ea20008000800 */
[----:B------:R-:W-:Y:S01]  /*36f0*/  ULOP3.LUT UR6, UR19, 0xffff, URZ, 0xc0, !UPT ;  /* 0x0000ffff13067892 */ /* 0x000fe2000f8ec0ff */
[----:B------:R-:W-:Y:S01]  /*3700*/  UMOV UR8, 0xffff ;  /* 0x0000ffff00087882 */ /* 0x000fe20000000000 */
[----:B------:R-:W-:Y:S02]  /*3710*/  UMOV UR5, 0x1 ;  /* 0x0000000100057882 */ /* 0x000fe40000000000 */
[----:B------:R-:W-:-:S04]  /*3720*/  USHF.R.U32.HI UR6, URZ, 0x5, UR6 ;  /* 0x00000005ff067899 */ /* 0x000fc80008011606 */
[----:B------:R-:W-:Y:S02]  /*3730*/  USHF.L.U32 UR8, UR8, UR6, URZ ;  /* 0x0000000608087299 */ /* 0x000fe400080006ff */
[----:B------:R-:W-:-:S04]  /*3740*/  USHF.L.U32 UR5, UR5, UR6, URZ ;  /* 0x0000000605057299 */ /* 0x000fc800080006ff */
[----:B--2---:R-:W-:-:S04]  /*3750*/  LOP3.LUT R0, R0, UR8, RZ, 0xc0, !PT ;  /* 0x0000000800007c12 */ /* 0x004fc8000f8ec0ff */
[----:B------:R-:W-:-:S13]  /*3760*/  ISETP.NE.AND P0, PT, R0, UR8, PT ;  /* 0x0000000800007c0c */ /* 0x000fda000bf05270 */
[----:B------:R-:W-:Y:S05]  /*3770*/  @P0 BRA `(.L_x_66) ;  /* 0x0000000000580947 */ /* 0x000fea0003800000 */
[----:B------:R-:W2:Y:S02]  /*3780*/  LDS R0, [UR4+0x18] ;  /* 0x00001804ff007984 */ /* 0x000ea40008000800 */
[----:B--2---:R-:W-:-:S04]  /*3790*/  LOP3.LUT R0, R0, UR5, RZ, 0xc0, !PT ;  /* 0x0000000500007c12 */ /* 0x004fc8000f8ec0ff */
[----:B------:R-:W-:-:S13]  /*37a0*/  ISETP.NE.AND P0, PT, R0, UR5, PT ;  /* 0x0000000500007c0c */ /* 0x000fda000bf05270 */
[----:B------:R-:W-:Y:S05]  /*37b0*/  @P0 BRA `(.L_x_67) ;  /* 0x00000000003c0947 */ /* 0x000fea0003800000 */
[----:B------:R-:W2:Y:S01]  /*37c0*/  S2R R2, SR_LANEID ;  /* 0x0000000000027919 */ /* 0x000ea20000000000 */
[----:B------:R-:W-:Y:S01]  /*37d0*/  ULOP3.LUT UR8, URZ, UR8, URZ, 0x33, !UPT ;  /* 0x00000008ff087292 */ /* 0x000fe2000f8e33ff */
[----:B------:R-:W-:Y:S01]  /*37e0*/  LOP3.LUT R4, RZ, UR5, RZ, 0x33, !PT ;  /* 0x00000005ff047c12 */ /* 0x000fe2000f8e33ff */
[----:B------:R-:W-:Y:S02]  /*37f0*/  VOTEU.ANY UR7, UPT, PT ;  /* 0x0000000000077886 */ /* 0x000fe400038e0100 */
[----:B------:R-:W-:Y:S01]  /*3800*/  UFLO.U32 UR7, UR7 ;  /* 0x00000007000772bd */ /* 0x000fe200080e0000 */
[----:B------:R-:W3:Y:S01]  /*3810*/  REDUX UR5, R4 ;  /* 0x00000000040573c4 */ /* 0x000ee20000000000 */
[----:B------:R-:W-:-:S06]  /*3820*/  IMAD.U32 R0, RZ, RZ, UR8 ;  /* 0x00000008ff007e24 */ /* 0x000fcc000f8e00ff */
[----:B------:R1:W-:Y:S01]  /*3830*/  UTCATOMSWS.AND URZ, UR8 ;  /* 0x0000000800ff79e3 */ /* 0x0003e20008000000 */
[----:B------:R-:W4:Y:S01]  /*3840*/  REDUX UR6, R0 ;  /* 0x00000000000673c4 */ /* 0x000f220000000000 */
[----:B--2---:R-:W-:Y:S01]  /*3850*/  ISETP.EQ.U32.AND P0, PT, R2, UR7, PT ;  /* 0x0000000702007c0c */ /* 0x004fe2000bf02070 */
[----:B---3--:R-:W-:Y:S01]  /*3860*/  IMAD.U32 R2, RZ, RZ, UR5 ;  /* 0x00000005ff027e24 */ /* 0x008fe2000f8e00ff */
[----:B----4-:R-:W-:-:S11]  /*3870*/  MOV R3, UR6 ;  /* 0x0000000600037c02 */ /* 0x010fd60008000f00 */
[----:B------:R1:W-:Y:S04]  /*3880*/  @P0 ATOMS.AND RZ, [UR4+0x14], R3 ;  /* 0x00001403ffff098c */ /* 0x0003e8000a800004 */
[----:B------:R1:W-:Y:S01]  /*3890*/  @P0 ATOMS.AND RZ, [UR4+0x18], R2 ;  /* 0x00001802ffff098c */ /* 0x0003e2000a800004 */
[----:B------:R-:W-:Y:S05]  /*38a0*/  BRA `(.L_x_68) ;  /* 0x0000000000147947 */ /* 0x000fea0003800000 */
.L_x_67:
[----:B------:R-:W-:Y:S02]  /*38b0*/  MOV R2, 0x38d0 ;  /* 0x000038d000027802 */ /* 0x000fe40000000f00 */
[----:B-1--45:R-:W-:Y:S05]  /*38c0*/  CALL.REL.NOINC `($__internal_0_$__cuda_sm10x_tcgen05_guardrail_trap_col_being_dealloced_not_returned_by_alloc) ;  /* 0x0000003800c07944 */ /* 0x032fea0003c00000 */
[----:B------:R-:W-:Y:S05]  /*38d0*/  BRA `(.L_x_68) ;  /* 0x0000000000087947 */ /* 0x000fea0003800000 */
.L_x_66:
[----:B------:R-:W-:Y:S02]  /*38e0*/  MOV R2, 0x3900 ;  /* 0x0000390000027802 */ /* 0x000fe40000000f00 */
[----:B-1--45:R-:W-:Y:S05]  /*38f0*/  CALL.REL.NOINC `($__internal_2_$__cuda_sm10x_tcgen05_guardrail_trap_unallocated_columns_being_dealloced) ;  /* 0x0000003800cc7944 */ /* 0x032fea0003c00000 */
.L_x_68:
[----:B------:R-:W-:Y:S01]  /*3900*/  NOP ;  /* 0x0000000000007918 */ /* 0x000fe20000000000 */
[----:B-1----:R-:W-:Y:S05]  /*3910*/  EXIT ;  /* 0x000000000000794d */ /* 0x002fea0003800000 */
.L_x_50:
[----:B------:R-:W-:-:S09]  /*3920*/  UISETP.NE.OR UP2, UPT, UR8, 0x3, !UP2 ;  /* 0x000000030800788c */ /* 0x000fd2000d745670 */
[----:B------:R-:W-:Y:S05]  /*3930*/  BRA.U UP2, `(.L_x_69) ;  /* 0x0000000902c87547 */ /* 0x000fea000b800000 */
[----:B------:R-:W1:Y:S01]  /*3940*/  LDCU.64 UR6, c[0x0][0x888] ;  /* 0x00011100ff0677ac */ /* 0x000e620008000a00 */
[----:B------:R-:W2:Y:S01]  /*3950*/  LDC R0, c[0x0][0xb30] ;  /* 0x0002cc00ff007b82 */ /* 0x000ea20000000800 */
[----:B------:R-:W-:Y:S01]  /*3960*/  IMAD.MOV.U32 R30, RZ, RZ, 0x1 ;  /* 0x00000001ff1e7424 */ /* 0x000fe200078e00ff */
[----:B------:R-:W-:Y:S01]  /*3970*/  CS2R R28, SRZ ;  /* 0x00000000001c7805 */ /* 0x000fe2000001ff00 */
[----:B------:R-:W4:Y:S01]  /*3980*/  LDCU.64 UR4, c[0x0][0x890] ;  /* 0x00011200ff0477ac */ /* 0x000f220008000a00 */
[----:B------:R-:W-:Y:S01]  /*3990*/  IMAD.MOV.U32 R25, RZ, RZ, 0x2000 ;  /* 0x00002000ff197424 */ /* 0x000fe200078e00ff */
[----:B------:R-:W-:-:S03]  /*39a0*/  UMOV UR8, 0x400 ;  /* 0x0000040000087882 */ /* 0x000fc60000000000 */
[----:B------:R-:W3:Y:S01]  /*39b0*/  LDC R19, c[0x0][0x370] ;  /* 0x0000dc00ff137b82 */ /* 0x000ee20000000800 */
[----:B------:R-:W-:-:S07]  /*39c0*/  UPLOP3.LUT UP1, UPT, UPT, UPT, UPT, 0x40, 0x4 ;  /* 0x000000000004789c */ /* 0x000fce0003f2e870 */
[----:B------:R-:W3:Y:S01]  /*39d0*/  LDC R2, c[0x0][0xb0c] ;  /* 0x0002c300ff027b82 */ /* 0x000ee20000000800 */
[----:B-1----:R-:W-:Y:S02]  /*39e0*/  UISETP.NE.U32.AND UP2, UPT, UR6, URZ, UPT ;  /* 0x000000ff0600728c */ /* 0x002fe4000bf45070 */
[----:B------:R-:W-:Y:S02]  /*39f0*/  ULEA UR6, UR37, UR8, 0x18 ;  /* 0x0000000825067291 */ /* 0x000fe4000f8ec0ff */
[----:B------:R-:W-:Y:S02]  /*3a00*/  UISETP.NE.AND.EX UP2, UPT, UR7, URZ, UPT, UP2 ;  /* 0x000000ff0700728c */ /* 0x000fe4000bf45320 */
[----:B------:R-:W-:Y:S01]  /*3a10*/  UIADD3 UR7, UPT, UPT, UR6, 0x60, URZ ;  /* 0x0000006006077890 */ /* 0x000fe2000fffe0ff */
[----:B------:R-:W1:Y:S01]  /*3a20*/  LDC R18, c[0x0][0xb20] ;  /* 0x0002c800ff127b82 */ /* 0x000e620000000800 */
[----:B----4-:R-:W-:Y:S01]  /*3a30*/  UISETP.NE.U32.AND UP3, UPT, UR4, URZ, UPT ;  /* 0x000000ff0400728c */ /* 0x010fe2000bf65070 */
[----:B--2---:R-:W-:Y:S01]  /*3a40*/  ISETP.NE.AND P1, PT, R0, 0x1, PT ;  /* 0x000000010000780c */ /* 0x004fe20003f25270 */
[----:B------:R-:W-:-:S02]  /*3a50*/  UPRMT UR37, UR37, 0x654, UR7 ;  /* 0x0000065425257896 */ /* 0x000fc40008000007 */
[----:B------:R-:W-:-:S03]  /*3a60*/  UISETP.NE.AND.EX UP3, UPT, UR5, URZ, UPT, UP3 ;  /* 0x000000ff0500728c */ /* 0x000fc6000bf65330 */
[----:B------:R-:W2:Y:S08]  /*3a70*/  LDC.64 R32, c[0x0][0x348] ;  /* 0x0000d200ff207b82 */ /* 0x000eb00000000a00 */
[----:B------:R-:W4:Y:S08]  /*3a80*/  LDC.64 R16, c[0x0][0xb10] ;  /* 0x0002c400ff107b82 */ /* 0x000f300000000a00 */
[----:B------:R-:W1:Y:S08]  /*3a90*/  LDC.64 R6, c[0x0][0xb18] ;  /* 0x0002c600ff067b82 */ /* 0x000e700000000a00 */
[----:B------:R-:W1:Y:S08]  /*3aa0*/  LDC.64 R4, c[0x0][0xb28] ;  /* 0x0002ca00ff047b82 */ /* 0x000e700000000a00 */
[----:B---3--:R-:W1:Y:S02]  /*3ab0*/  LDC R24, c[0x0][0x374] ;  /* 0x0000dd00ff187b82 */ /* 0x008e640000000800 */
.L_x_77:
[C---:B------:R-:W-:Y:S02]  /*3ac0*/  LEA R0, R29.reuse, UR6, 0x3 ;  /* 0x000000061d007c11 */ /* 0x040fe4000f8e18ff */
[----:B------:R-:W-:Y:S02]  /*3ad0*/  SHF.L.U32 R3, R28, 0x1f, RZ ;  /* 0x0000001f1c037819 */ /* 0x000fe400000006ff */
[----:B------:R-:W-:Y:S02]  /*3ae0*/  LEA R20, R29, UR6, 0x4 ;  /* 0x000000061d147c11 */ /* 0x000fe4000f8e20ff */
[----:B---3--:R-:W3:Y:S02]  /*3af0*/  SYNCS.PHASECHK.TRANS64.TRYWAIT P0, [R0+URZ+0x80], R3 ;  /* 0x00008003000075a7 */ /* 0x008ee400080011ff */
[----:B---3--:R-:W-:Y:S05]  /*3b00*/  @!P0 BRA `(.L_x_70) ;  /* 0x0000003400ac8947 */ /* 0x008fea0003800000 */
.L_x_128:
[----:B------:R-:W-:Y:S01]  /*3b10*/  ISETP.GE.AND P0, PT, R72, 0x1, PT ;  /* 0x000000014800780c */ /* 0x000fe20003f06270 */
[----:B------:R-:W1:Y:S01]  /*3b20*/  LDS.128 R20, [R20+0x110] ;  /* 0x0001100014147984 */ /* 0x000e620000000c00 */
[----:B------:R-:W-:Y:S01]  /*3b30*/  ISETP.NE.U32.AND P4, PT, RZ, UR4, PT ;  /* 0x00000004ff007c0c */ /* 0x000fe2000bf85070 */
[----:B---3--:R-:W-:Y:S01]  /*3b40*/  VIADD R0, R0, 0x90 ;  /* 0x0000009000007836 */ /* 0x008fe20000000000 */
[----:B------:R-:W-:Y:S02]  /*3b50*/  SHF.L.U32 R26, R30, 0x1f, RZ ;  /* 0x0000001f1e1a7819 */ /* 0x000fe400000006ff */
[----:B------:R-:W-:Y:S02]  /*3b60*/  ISETP.NE.AND.EX P4, PT, RZ, UR5, PT, P4 ;  /* 0x00000005ff007c0c */ /* 0x000fe4000bf85340 */
[----:B------:R-:W-:Y:S01]  /*3b70*/  PRMT R0, RZ, 0x654, R0 ;  /* 0x00000654ff007816 */ /* 0x000fe20000000000 */
[----:B------:R-:W-:Y:S01]  /*3b80*/  @!PT LDS RZ, [RZ] ;  /* 0x00000000fffff984 */ /* 0x000fe20000000800 */
[----:B------:R-:W-:Y:S01]  /*3b90*/  @!PT LDS RZ, [RZ] ;  /* 0x00000000fffff984 */ /* 0x000fe20000000800 */
[----:B------:R-:W-:Y:S01]  /*3ba0*/  @!PT LDS RZ, [RZ] ;  /* 0x00000000fffff984 */ /* 0x000fe20000000800 */
[----:B------:R-:W-:Y:S01]  /*3bb0*/  @!PT LDS RZ, [RZ] ;  /* 0x00000000fffff984 */ /* 0x000fe20000000800 */
[----:B------:R3:W-:Y:S06]  /*3bc0*/  MEMBAR.ALL.CTA ;  /* 0x0000000000007992 */ /* 0x0007ec0000008000 */
[----:B---3--:R-:W3:Y:S02]  /*3bd0*/  FENCE.VIEW.ASYNC.S ;  /* 0x00000000000073c6 */ /* 0x008ee40000000000 */
[----:B---3--:R3:W-:Y:S01]  /*3be0*/  SYNCS.ARRIVE.TRANS64.RED.A1T0 RZ, [R0+URZ], RZ ;  /* 0x000000ff00ff79a7 */ /* 0x0087e200081004ff */
[----:B-1----:R-:W-:Y:S11]  /*3bf0*/  LOP3.LUT P3, RZ, R22, 0x1, RZ, 0xc0, !PT ;  /* 0x0000000116ff7812 */ /* 0x002ff6000786c0ff */
[----:B------:R-:W-:Y:S02]  /*3c00*/  @!UPT UIADD3 URZ, UPT, UPT, URZ, URZ, URZ ;  /* 0x000000fffffff290 */ /* 0x000fe4000fffe0ff */
[----:B------:R-:W-:Y:S02]  /*3c10*/  @P3 MOV R13, R20 ;  /* 0x00000014000d3202 */ /* 0x000fe40000000f00 */
[----:B------:R-:W-:Y:S01]  /*3c20*/  @P3 LOP3.LUT R8, R21, 0xffff, RZ, 0xc0, !PT ;  /* 0x0000ffff15083812 */ /* 0x000fe200078ec0ff */
[----:B---3--:R-:W-:Y:S06]  /*3c30*/  @!P0 BRA `(.L_x_71) ;  /* 0x0000000000a48947 */ /* 0x008fec0003800000 */
[----:B------:R-:W-:Y:S01]  /*3c40*/  IMAD.HI.U32 R31, R24, R7, RZ ;  /* 0x00000007181f7227 */ /* 0x000fe200078e00ff */
[----:B------:R-:W-:Y:S02]  /*3c50*/  ISETP.NE.AND P0, PT, R6, 0x1, PT ;  /* 0x000000010600780c */ /* 0x000fe40003f05270 */
[----:B------:R-:W-:Y:S01]  /*3c60*/  ISETP.NE.AND P2, PT, R72, 0x1, PT ;  /* 0x000000014800780c */ /* 0x000fe20003f45270 */
[----:B----4-:R-:W-:Y:S01]  /*3c70*/  IMAD.HI.U32 R34, R19, R16, RZ ;  /* 0x0000001013227227 */ /* 0x010fe200078e00ff */
[----:B------:R-:W-:Y:S02]  /*3c80*/  SHF.R.U32.HI R31, RZ, R18, R31 ;  /* 0x00000012ff1f7219 */ /* 0x000fe4000001161f */
[----:B------:R-:W-:Y:S01]  /*3c90*/  ISETP.NE.AND P5, PT, R2, 0x1, PT ;  /* 0x000000010200780c */ /* 0x000fe20003fa5270 */
[----:B------:R-:W-:Y:S01]  /*3ca0*/  IMAD.HI.U32 R36, R13, R16, RZ ;  /* 0x000000100d247227 */ /* 0x000fe200078e00ff */
[----:B------:R-:W-:Y:S02]  /*3cb0*/  SHF.R.U32.HI R34, RZ, R17, R34 ;  /* 0x00000011ff227219 */ /* 0x000fe40000011622 */
[----:B------:R-:W-:Y:S01]  /*3cc0*/  SEL R3, R24, R31, !P0 ;  /* 0x0000001f18037207 */ /* 0x000fe20004000000 */
[C---:B------:R-:W-:Y:S01]  /*3cd0*/  IMAD.HI.U32 R31, R8.reuse, R7, RZ ;  /* 0x00000007081f7227 */ /* 0x040fe200078e00ff */
[----:B------:R-:W-:Y:S02]  /*3ce0*/  SEL R11, R19, R34, !P5 ;  /* 0x00000022130b7207 */ /* 0x000fe40006800000 */
[----:B------:R-:W-:Y:S01]  /*3cf0*/  SHF.R.U32.HI R36, RZ, R17, R36 ;  /* 0x00000011ff247219 */ /* 0x000fe20000011624 */
[----:B------:R-:W-:Y:S01]  /*3d00*/  IMAD.HI.U32 R38, R3, R4, RZ ;  /* 0x0000000403267227 */ /* 0x000fe200078e00ff */
[----:B------:R-:W-:Y:S03]  /*3d10*/  SHF.R.U32.HI R31, RZ, R18, R31 ;  /* 0x00000012ff1f7219 */ /* 0x000fe6000001161f */
[----:B------:R-:W-:Y:S01]  /*3d20*/  IMAD.HI.U32 R34, R11, R4, RZ ;  /* 0x000000040b227227 */ /* 0x000fe200078e00ff */
[----:B------:R-:W-:Y:S02]  /*3d30*/  @P2 SHF.R.U32.HI R3, RZ, R5, R38 ;  /* 0x00000005ff032219 */ /* 0x000fe40000011626 */
[----:B------:R-:W-:Y:S02]  /*3d40*/  SEL R9, R8, R31, !P0 ;  /* 0x0000001f08097207 */ /* 0x000fe40004000000 */
[----:B------:R-:W-:Y:S01]  /*3d50*/  @P2 SHF.R.U32.HI R11, RZ, R5, R34 ;  /* 0x00000005ff0b2219 */ /* 0x000fe20000011622 */
[C---:B------:R-:W-:Y:S01]  /*3d60*/  IMAD R10, R72.reuse, R3, RZ ;  /* 0x00000003480a7224 */ /* 0x040fe200078e02ff */
[----:B------:R-:W-:Y:S01]  /*3d70*/  SEL R3, R13, R36, !P5 ;  /* 0x000000240d037207 */ /* 0x000fe20006800000 */
[C---:B------:R-:W-:Y:S03]  /*3d80*/  IMAD.HI.U32 R14, R9.reuse, R4, RZ ;  /* 0x00000004090e7227 */ /* 0x040fe600078e00ff */
[----:B------:R-:W-:Y:S01]  /*3d90*/  ISETP.GE.AND P0, PT, R9, R10, PT ;  /* 0x0000000a0900720c */ /* 0x000fe20003f06270 */
[C---:B------:R-:W-:Y:S01]  /*3da0*/  IMAD R12, R72.reuse, R11, RZ ;  /* 0x0000000b480c7224 */ /* 0x040fe200078e02ff */
[-C--:B------:R-:W-:Y:S04]  /*3db0*/  SHF.R.U32.HI R14, RZ, R5.reuse, R14 ;  /* 0x00000005ff0e7219 */ /* 0x080fe8000001160e */
[----:B------:R-:W-:Y:S02]  /*3dc0*/  ISETP.GE.OR P0, PT, R3, R12, P0 ;  /* 0x0000000c0300720c */ /* 0x000fe40000706670 */
[----:B------:R-:W-:Y:S05]  /*3dd0*/  SEL R15, R9, R14, !P2 ;  /* 0x0000000e090f7207 */ /* 0x000fea0005000000 */
[----:B------:R-:W-:Y:S04]  /*3de0*/  IMAD.MOV R14, RZ, RZ, -R15 ;  /* 0x000000ffff0e7224 */ /* 0x000fe800078e0a0f */
[----:B------:R-:W-:Y:S02]  /*3df0*/  IMAD R14, R72, R14, R9 ;  /* 0x0000000e480e7224 */ /* 0x000fe400078e0209 */
[C---:B------:R-:W-:Y:S05]  /*3e00*/  @!P0 IMAD.HI.U32 R10, R3.reuse, R4, RZ ;  /* 0x00000004030a8227 */ /* 0x040fea00078e00ff */
[----:B------:R-:W-:Y:S04]  /*3e10*/  @!P0 SHF.R.U32.HI R10, RZ, R5, R10 ;  /* 0x00000005ff0a8219 */ /* 0x000fe8000001160a */
[----:B------:R-:W-:Y:S01]  /*3e20*/  @!P0 SEL R0, R3, R10, !P2 ;  /* 0x0000000a03008207 */ /* 0x000fe20005000000 */
[----:B------:R-:W-:Y:S03]  /*3e30*/  IMAD.MOV R10, RZ, RZ, -R3 ;  /* 0x000000ffff0a7224 */ /* 0x000fe600078e0a03 */
[----:B------:R-:W-:Y:S01]  /*3e40*/  @!P0 IADD3 R15, PT, PT, R15, -R0, RZ ;  /* 0x800000000f0f8210 */ /* 0x000fe20007ffe0ff */
[----:B------:R-:W-:Y:S01]  /*3e50*/  @!P0 IMAD R0, R11, R14, R0 ;  /* 0x0000000e0b008224 */ /* 0x000fe200078e0200 */
[----:B------:R-:W-:Y:S01]  /*3e60*/  IADD3 R11, PT, PT, -R9, RZ, RZ ;  /* 0x000000ff090b7210 */ /* 0x000fe20007ffe1ff */
[----:B------:R-:W-:Y:S02]  /*3e70*/  IMAD R13, R2, R10, R13 ;  /* 0x0000000a020d7224 */ /* 0x000fe400078e020d */
[----:B------:R-:W-:Y:S02]  /*3e80*/  @!P0 IMAD R9, R15, R72, R3 ;  /* 0x000000480f098224 */ /* 0x000fe400078e0203 */
[----:B------:R-:W-:Y:S02]  /*3e90*/  @!P0 IMAD.MOV.U32 R3, RZ, RZ, R0 ;  /* 0x000000ffff038224 */ /* 0x000fe400078e0000 */
[----:B------:R-:W-:Y:S02]  /*3ea0*/  IMAD R8, R6, R11, R8 ;  /* 0x0000000b06087224 */ /* 0x000fe400078e0208 */
[----:B------:R-:W-:Y:S02]  /*3eb0*/  IMAD R13, R3, R2, R13 ;  /* 0x00000002030d7224 */ /* 0x000fe400078e020d */
[----:B------:R-:W-:Y:S02]  /*3ec0*/  IMAD R8, R9, R6, R8 ;  /* 0x0000000609087224 */ /* 0x000fe400078e0208 */
.L_x_71:
[----:B------:R-:W-:Y:S05]  /*3ed0*/  BRA.U UP1, `(.L_x_72) ;  /* 0x0000000101107547 */ /* 0x000fea000b800000 */
[----:B------:R-:W-:Y:S04]  /*3ee0*/  MOV R0, UR13 ;  /* 0x0000000d00007c02 */ /* 0x000fe80008000f00 */
[----:B------:R-:W-:Y:S04]  /*3ef0*/  SHF.L.U32 R3, R0, 0x1f, RZ ;  /* 0x0000001f00037819 */ /* 0x000fe800000006ff */
[----:B------:R-:W1:Y:S02]  /*3f00*/  SYNCS.PHASECHK.TRANS64.TRYWAIT P0, [UR6+0x78], R3 ;  /* 0x00007803ff0075a7 */ /* 0x000e640008001106 */
[----:B-1----:R-:W-:Y:S05]  /*3f10*/  @!P0 BRA `(.L_x_73) ;  /* 0x0000003000bc8947 */ /* 0x002fea0003800000 */
.L_x_72:
[----:B------:R-:W-:Y:S05]  /*3f20*/  BRA.U !UP3, `(.L_x_74) ;  /* 0x000000010b347547 */ /* 0x000fea000b800000 */
[----:B------:R-:W-:Y:S01]  /*3f30*/  UPLOP3.LUT UP0, UPT, UPT, UPT, UP2, 0x80, 0x8 ;  /* 0x000000000008789c */ /* 0x000fe20003f0f020 */
[----:B-1----:R-:W-:Y:S02]  /*3f40*/  HFMA2 R0, -RZ, RZ, 0, 5.9604644775390625e-08 ;  /* 0x00000001ff007431 */ /* 0x002fe400000001ff */
[----:B------:R-:W-:Y:S03]  /*3f50*/  IMAD.MOV.U32 R168, RZ, RZ, 0x1 ;  /* 0x00000001ffa87424 */ /* 0x000fe600078e00ff */
[----:B------:R-:W-:Y:S05]  /*3f60*/  PLOP3.LUT P0, PT, PT, PT, UP0, 0x80, 0x8 ;  /* 0x000000000008781c */ /* 0x000fea0003f0f008 */
[----:B------:R-:W1:Y:S01]  /*3f70*/  @UP0 LDCU.64 UR8, c[0x0][0x888] ;  /* 0x00011100ff0807ac */ /* 0x000e620008000a00 */
[----:B------:R-:W-:Y:S07]  /*3f80*/  @UP0 UIMAD UR7, UR36, UR4, URZ ;  /* 0x00000004240702a4 */ /* 0x000fee000f8e02ff */
[----:B------:R-:W-:Y:S01]  /*3f90*/  @!P0 PRMT R168, R0, 0x7610, R168 ;  /* 0x0000761000a88816 */ /* 0x000fe200000000a8 */
[----:B-1----:R-:W-:Y:S03]  /*3fa0*/  @UP0 UIMAD.WIDE UR8, UR7, 0x4, UR8 ;  /* 0x00000004070808a5 */ /* 0x002fe6000f8e0208 */
[----:B------:R-:W1:Y:S03]  /*3fb0*/  @!UP0 LDCU UR7, c[0x0][0x880] ;  /* 0x00011000ff0787ac */ /* 0x000e660008000800 */
[----:B------:R-:W-:Y:S01]  /*3fc0*/  IMAD.U32 R10, RZ, RZ, UR8 ;  /* 0x00000008ff0a7e24 */ /* 0x000fe2000f8e00ff */
[----:B------:R-:W-:Y:S05]  /*3fd0*/  MOV R11, UR9 ;  /* 0x00000009000b7c02 */ /* 0x000fea0008000f00 */
[----:B-----5:R3:W5:Y:S02]  /*3fe0*/  @P0 LDG.E R80, desc[UR40][R10.64] ;  /* 0x000000280a500981 */ /* 0x020764000c1e1900 */
[----:B-1-3--:R-:W-:Y:S07]  /*3ff0*/  @!P0 IMAD.U32 R80, RZ, RZ, UR7 ;  /* 0x00000007ff508e24 */ /* 0x00afee000f8e00ff */
.L_x_74:
[----:B-----5:R-:W-:Y:S01]  /*4000*/  @!P4 ISETP.EQ.AND P5, PT, R80, RZ, PT ;  /* 0x000000ff5000c20c */ /* 0x020fe20003fa2270 */
[----:B------:R-:W-:Y:S01]  /*4010*/  @!UPT UIADD3 URZ, UPT, UPT, URZ, URZ, URZ ;  /* 0x000000fffffff290 */ /* 0x000fe2000fffe0ff */
[----:B------:R-:W-:Y:S11]  /*4020*/  @!P4 BRA `(.L_x_75) ;  /* 0x000000000014c947 */ /* 0x000ff60003800000 */
[----:B------:R-:W-:Y:S02]  /*4030*/  LOP3.LUT P0, RZ, R168, 0xff, RZ, 0xc0, !PT ;  /* 0x000000ffa8ff7812 */ /* 0x000fe4000780c0ff */
[----:B------:R-:W-:Y:S04]  /*4040*/  PLOP3.LUT P5, PT, PT, PT, UP0, 0x80, 0x8 ;  /* 0x000000000008781c */ /* 0x000fe80003faf008 */
[----:B------:R-:W-:Y:S07]  /*4050*/  PLOP3.LUT P5, PT, P5, PT, PT, 0x8, 0x80 ;  /* 0x000000000080781c */ /* 0x000fee0002fae170 */
[----:B------:R-:W-:Y:S11]  /*4060*/  @P0 ISETP.EQ.AND P5, PT, R80, RZ, PT ;  /* 0x000000ff5000020c */ /* 0x000ff60003fa2270 */
[----:B------:R-:W-:Y:S02]  /*4070*/  @!UPT UIADD3 URZ, UPT, UPT, URZ, URZ, URZ ;  /* 0x000000fffffff290 */ /* 0x000fe4000fffe0ff */
.L_x_75:
[----:B------:R-:W3:Y:S01]  /*4080*/  SYNCS.PHASECHK.TRANS64.TRYWAIT P4, [UR6+0x68], R26 ;  /* 0x0000681aff0075a7 */ /* 0x000ee20008081106 */
[----:B------:R-:W-:Y:S01]  /*4090*/  @P3 SHF.R.U32.HI R27, RZ, 0x10, R21 ;  /* 0x00000010ff1b3819 */ /* 0x000fe20000011615 */
[----:B------:R-:W-:Y:S01]  /*40a0*/  VIADD R29, R29, 0x1 ;  /* 0x000000011d1d7836 */ /* 0x000fe20000000000 */
[----:B------:R-:W5:Y:S08]  /*40b0*/  LDC.64 R14, c[0x0][0xb10] ;  /* 0x0002c400ff0e7b82 */ /* 0x000f700000000a00 */
[----:B------:R-:W2:Y:S08]  /*40c0*/  LDC.64 R10, c[0x0][0xb18] ;  /* 0x0002c600ff0a7b82 */ /* 0x000eb00000000a00 */
[----:B-1----:R-:W1:Y:S08]  /*40d0*/  @!P1 LDC R0, c[0x0][0xb20] ;  /* 0x0002c800ff009b82 */ /* 0x002e700000000800 */
[----:B------:R-:W4:Y:S01]  /*40e0*/  @!P1 LDC R3, c[0x0][0xb0c] ;  /* 0x0002c300ff039b82 */ /* 0x000f220000000800 */
[----:B-----5:R-:W-:Y:S05]  /*40f0*/  @!P1 IMAD.HI.U32 R14, R13, R14, RZ ;  /* 0x0000000e0d0e9227 */ /* 0x020fea00078e00ff */
[----:B------:R-:W-:Y:S01]  /*4100*/  @!P1 SHF.R.U32.HI R14, RZ, R15, R14 ;  /* 0x0000000fff0e9219 */ /* 0x000fe2000001160e */
[----:B--2---:R-:W-:Y:S01]  /*4110*/  @!P1 IMAD.HI.U32 R11, R8, R11, RZ ;  /* 0x0000000b080b9227 */ /* 0x004fe200078e00ff */
[----:B------:R-:W-:Y:S04]  /*4120*/  @!P1 ISETP.NE.AND P0, PT, R10, 0x1, PT ;  /* 0x000000010a00980c */ /* 0x000fe80003f05270 */
[----:B-1----:R-:W-:Y:S02]  /*4130*/  @!P1 SHF.R.U32.HI R9, RZ, R0, R11 ;  /* 0x00000000ff099219 */ /* 0x002fe4000001160b */
[----:B----4-:R-:W-:Y:S02]  /*4140*/  @!P1 ISETP.NE.AND P2, PT, R3, 0x1, PT ;  /* 0x000000010300980c */ /* 0x010fe40003f45270 */
[----:B------:R-:W-:Y:S02]  /*4150*/  @!P1 SEL R9, R8, R9, !P0 ;  /* 0x0000000908099207 */ /* 0x000fe40004000000 */
[----:B------:R-:W-:Y:S02]  /*4160*/  ELECT P0, URZ, PT ;  /* 0x0000000000ff782f */ /* 0x000fe40003800000 */
[----:B------:R-:W-:Y:S05]  /*4170*/  @!P1 SEL R14, R13, R14, !P2 ;  /* 0x0000000e0d0e9207 */ /* 0x000fea0005000000 */
[----:B------:R-:W-:Y:S02]  /*4180*/  @!P1 IMAD.IADD R0, R9, 0x1, -R14 ;  /* 0x0000000109009824 */ /* 0x000fe400078e0a0e */
[----:B------:R-:W-:Y:S02]  /*4190*/  @!P1 IMAD.IADD R9, R14, 0x1, -R9 ;  /* 0x000000010e099824 */ /* 0x000fe400078e0a09 */
[----:B------:R-:W-:Y:S02]  /*41a0*/  @!P1 IMAD R13, R0, R3, R13 ;  /* 0x00000003000d9224 */ /* 0x000fe400078e020d */
[----:B------:R-:W-:Y:S01]  /*41b0*/  @!P1 IMAD R8, R9, R10, R8 ;  /* 0x0000000a09089224 */ /* 0x000fe200078e0208 */
[----:B---3--:R-:W-:Y:S06]  /*41c0*/  @!P4 BRA `(.L_x_76) ;  /* 0x000000300028c947 */ /* 0x008fec0003800000 */
.L_x_131:
[----:B------:R-:W-:Y:S01]  /*41d0*/  PLOP3.LUT P5, PT, P5, P0, PT, 0xf2, 0x2f ;  /* 0x00000000002f781c */ /* 0x000fe20002fa1e72 */
[----:B------:R-:W-:Y:S01]  /*41e0*/  UMOV UR14, 0x0 ;  /* 0x00000000000e7882 */ /* 0x000fe20000000000 */
[----:B------:R-:W-:Y:S01]  /*41f0*/  LOP3.LUT R30, R30, 0x1, RZ, 0x3c, !PT ;  /* 0x000000011e1e7812 */ /* 0x000fe200078e3cff */
[----:B------:R-:W-:Y:S01]  /*4200*/  UMOV UR15, 0x10000000 ;  /* 0x10000000000f7882 */ /* 0x000fe20000000000 */
[----:B------:R-:W-:Y:S01]  /*4210*/  UMOV UR12, UR36 ;  /* 0x00000024000c7c82 */ /* 0x000fe20008000000 */
[----:B------:R-:W-:Y:S08]  /*4220*/  @P3 R2UR UR36, R27 ;  /* 0x000000001b2432ca */ /* 0x000ff000000e0000 */
[----:B-1----:R-:W-:Y:S01]  /*4230*/  @!P5 IADD3 R3, P0, PT, R32, 0x580, RZ ;  /* 0x000005802003d810 */ /* 0x002fe20007f1e0ff */
[----:B------:R-:W-:Y:S01]  /*4240*/  @!P5 IMAD.SHL.U32 R165, R165, 0x40, RZ ;  /* 0x00000040a5a5d824 */ /* 0x000fe200078e00ff */
[----:B------:R-:W-:Y:S01]  /*4250*/  VOTEU.ALL UP1, P5 ;  /* 0x0000000000ff7886 */ /* 0x000fe20002820000 */
[----:B------:R-:W-:Y:S01]  /*4260*/  @!P5 IMAD.SHL.U32 R167, R167, 0x80, RZ ;  /* 0x00000080a7a7d824 */ /* 0x000fe200078e00ff */
[----:B------:R-:W-:Y:S01]  /*4270*/  @!P5 R2UR UR8, R3 ;  /* 0x000000000308d2ca */ /* 0x000fe200000e0000 */
[----:B------:R-:W-:Y:S01]  /*4280*/  @!P5 IMAD.X R0, RZ, RZ, R33, P0 ;  /* 0x000000ffff00d224 */ /* 0x000fe200000e0621 */
[----:B------:R-:W-:Y:S01]  /*4290*/  @!P5 R2UR UR10, R165 ;  /* 0x00000000a50ad2ca */ /* 0x000fe200000e0000 */
[----:B------:R-:W-:Y:S01]  /*42a0*/  @!UP1 UIADD3 UR9, UPT, UPT, UR6, 0x60, URZ ;  /* 0x0000006006099890 */ /* 0x000fe2000fffe0ff */
[----:B------:R-:W-:Y:S01]  /*42b0*/  @!P5 R2UR UR11, R167 ;  /* 0x00000000a70bd2ca */ /* 0x000fe200000e0000 */
[----:B------:R-:W-:Y:S01]  /*42c0*/  IMAD.IADD R165, R8, 0x1, R164 ;  /* 0x0000000108a57824 */ /* 0x000fe200078e02a4 */
[----:B------:R-:W-:Y:S01]  /*42d0*/  @!P5 R2UR UR7, R0 ;  /* 0x000000000007d2ca */ /* 0x000fe200000e0000 */
[----:B------:R-:W-:Y:S01]  /*42e0*/  IMAD.IADD R167, R13, 0x1, R166 ;  /* 0x000000010da77824 */ /* 0x000fe200078e02a6 */
[C---:B------:R-:W-:Y:S04]  /*42f0*/  ISETP.NE.AND P0, PT, R29.reuse, 0x2, PT ;  /* 0x000000021d00780c */ /* 0x040fe80003f05270 */
[----:B------:R-:W-:Y:S01]  /*4300*/  SEL R3, RZ, 0x1, P0 ;  /* 0x00000001ff037807 */ /* 0x000fe20000000000 */
[----:B------:R-:W-:Y:S01]  /*4310*/  IMAD.U32 R10, RZ, RZ, UR8 ;  /* 0x00000008ff0a7e24 */ /* 0x000fe2000f8e00ff */
[----:B------:R-:W-:Y:S01]  /*4320*/  @!UP1 UIADD3 UR8, UPT, UPT, UR6, 0x200, URZ ;  /* 0x0000020006089890 */ /* 0x000fe2000fffe0ff */
[----:B------:R-:W-:Y:S01]  /*4330*/  SEL R29, R29, RZ, P0 ;  /* 0x000000ff1d1d7207 */ /* 0x000fe20000000000 */
[----:B------:R-:W-:Y:S01]  /*4340*/  VOTEU.ALL UP1, P5 ;  /* 0x0000000000ff7886 */ /* 0x000fe20002820000 */
[----:B------:R-:W-:Y:S02]  /*4350*/  LOP3.LUT R28, R28, R3, RZ, 0x3c, !PT ;  /* 0x000000031c1c7212 */ /* 0x000fe400078e3cff */
[----:B------:R-:W-:Y:S01]  /*4360*/  IMAD.U32 R11, RZ, RZ, UR7 ;  /* 0x00000007ff0b7e24 */ /* 0x000fe2000f8e00ff */
[----:B------:R-:W-:Y:S04]  /*4370*/  @!P5 R2UR UR16, R10 ;  /* 0x000000000a10d2ca */ /* 0x000fe800000e0000 */
[----:B------:R-:W-:Y:S11]  /*4380*/  @!P5 R2UR UR17, R11 ;  /* 0x000000000b11d2ca */ /* 0x000ff600000e0000 */
[----:B------:R-:W-:Y:S02]  /*4390*/  @!UPT UIADD3 URZ, UPT, UPT, URZ, URZ, URZ ;  /* 0x000000fffffff290 */ /* 0x000fe4000fffe0ff */
[----:B------:R3:W-:Y:S01]  /*43a0*/  @!UP1 UTMALDG.3D [UR8], [UR16], desc[UR14] ;  /* 0x00000e08100095b4 */ /* 0x0007e20008011000 */
[----:B------:R3:W-:Y:S01]  /*43b0*/  @!P5 SYNCS.ARRIVE.TRANS64.RED.A0TR RZ, [UR6+0x60], R25 ;  /* 0x00006019ffffd9a7 */ /* 0x0007e20008300406 */
[----:B------:R-:W-:Y:S01]  /*43c0*/  UPLOP3.LUT UP1, UPT, UPT, UPT, UPT, 0x80, 0x8 ;  /* 0x000000000008789c */ /* 0x000fe20003f2f070 */
[----:B------:R-:W-:Y:S01]  /*43d0*/  SYNCS.ARRIVE.TRANS64.RED.A1T0 RZ, [UR37], RZ ;  /* 0x000000ffffff79a7 */ /* 0x000fe20008100425 */
[----:B------:R-:W-:Y:S09]  /*43e0*/  @P3 BRA `(.L_x_77) ;  /* 0xfffffff400b43947 */ /* 0x000ff2000383ffff */
[----:B------:R-:W-:Y:S07]  /*43f0*/  MOV R0, UR6 ;  /* 0x0000000600007c02 */ /* 0x000fee0008000f00 */
.L_x_78:
[----:B-1----:R-:W-:-:S04]  /*4400*/  SHF.L.U32 R3, R30, 0x1f, RZ ;  /* 0x0000001f1e037819 */ /* 0x002fc800000006ff */
[----:B------:R1:W2:Y:S03]  /*4410*/  SYNCS.PHASECHK.TRANS64.TRYWAIT P0, [R0+URZ+0x68], R3 ;  /* 0x00006803000075a7 */ /* 0x0002a600080011ff */
[----:B--2---:R-:W-:Y:S05]  /*4420*/  @!P0 NANOSLEEP.SYNCS 0x989680 ;  /* 0x009896800000895d */ /* 0x004fea0003900000 */
[----:B------:R-:W2:Y:S02]  /*4430*/  @!P0 SYNCS.PHASECHK.TRANS64 P0, [R0+URZ+0x68], R3 ;  /* 0x00006803000085a7 */ /* 0x000ea400080010ff */
[----:B--23--:R-:W-:Y:S05]  /*4440*/  @P0 EXIT ;  /* 0x000000000000094d */ /* 0x00cfea0003800000 */
[----:B------:R-:W-:Y:S05]  /*4450*/  BRA `(.L_x_78) ;  /* 0xfffffffc00e87947 */ /* 0x000fea000383ffff */
.L_x_69:
[----:B------:R-:W-:-:S06]  /*4460*/  UISETP.GE.AND UP1, UPT, UR8, 0x4, UPT ;  /* 0x000000040800788c */ /* 0x000fcc000bf26270 */
[----:B------:R-:W-:-:S13]  /*4470*/  PLOP3.LUT P0, PT, PT, PT, UP1, 0x80, 0x8 ;  /* 0x000000000008781c */ /* 0x000fda0003f0f018 */
[----:B------:R-:W-:Y:S05]  /*4480*/  @!P0 EXIT ;  /* 0x000000000000894d */ /* 0x000fea0003800000 */
[----:B------:R-:W-:Y:S01]  /*4490*/  BAR.SYNC.DEFER_BLOCKING 0x6, 0xa0 ;  /* 0x0182800000007b1d */ /* 0x000fe20000010000 */
[C---:B------:R-:W-:Y:S01]  /*44a0*/  IMAD.SHL.U32 R180, R176.reuse, 0x40, RZ ;  /* 0x00000040b0b47824 */ /* 0x040fe200078e00ff */
[C---:B------:R-:W-:Y:S01]  /*44b0*/  R2P PR, R176.reuse, 0x6 ;  /* 0x00000006b0007804 */ /* 0x040fe20000000000 */
[C---:B------:R-:W-:Y:S01]  /*44c0*/  IMAD.SHL.U32 R2, R176.reuse, 0x8, RZ ;  /* 0x00000008b0027824 */ /* 0x040fe200078e00ff */
[----:B------:R-:W-:Y:S01]  /*44d0*/  SHF.L.U32 R79, R176, 0x10, RZ ;  /* 0x00000010b04f7819 */ /* 0x000fe200000006ff */
[----:B------:R-:W-:Y:S01]  /*44e0*/  IMAD.MOV.U32 R179, RZ, RZ, 0x10 ;  /* 0x00000010ffb37424 */ /* 0x000fe200078e00ff */
[----:B------:R-:W-:Y:S01]  /*44f0*/  UMOV UR43, 0x400 ;  /* 0x00000400002b7882 */ /* 0x000fe20000000000 */
[----:B------:R-:W-:Y:S01]  /*4500*/  LOP3.LUT R3, R180, 0x180, RZ, 0xc0, !PT ;  /* 0x00000180b4037812 */ /* 0x000fe200078ec0ff */
[----:B------:R-:W-:Y:S01]  /*4510*/  ULEA UR43, UR37, UR43, 0x18 ;  /* 0x0000002b252b7291 */ /* 0x000fe2000f8ec0ff */
[----:B------:R-:W1:Y:S01]  /*4520*/  LDC R171, c[0x0][0x370] ;  /* 0x0000dc00ffab7b82 */ /* 0x000e620000000800 */
[----:B------:R-:W-:Y:S01]  /*4530*/  SEL R179, R179, 0xfffffff0, !P1 ;  /* 0xfffffff0b3b37807 */ /* 0x000fe20004800000 */
[----:B------:R-:W-:Y:S01]  /*4540*/  HFMA2 R183, -RZ, RZ, 0, 0 ;  /* 0x00000000ffb77431 */ /* 0x000fe200000001ff */
[----:B------:R-:W-:Y:S01]  /*4550*/  LOP3.LUT R3, R3, 0x30, R2, 0xf8, !PT ;  /* 0x0000003003037812 */ /* 0x000fe200078ef802 */
[----:B------:R-:W-:Y:S01]  /*4560*/  UIADD3 UR4, UPT, UPT, UR43, 0x2200, URZ ;  /* 0x000022002b047890 */ /* 0x000fe2000fffe0ff */
[----:B------:R-:W-:Y:S01]  /*4570*/  LOP3.LUT R79, R79, 0x600000, RZ, 0xc0, !PT ;  /* 0x006000004f4f7812 */ /* 0x000fe200078ec0ff */
[----:B------:R-:W-:Y:S01]  /*4580*/  IMAD.MOV.U32 R76, RZ, RZ, RZ ;  /* 0x000000ffff4c7224 */ /* 0x000fe200078e00ff */
[----:B------:R-:W-:Y:S01]  /*4590*/  LOP3.LUT R180, R3, 0x1e40, R180, 0xf8, !PT ;  /* 0x00001e4003b47812 */ /* 0x000fe200078ef8b4 */
[----:B------:R-:W2:Y:S01]  /*45a0*/  LDC R74, c[0x0][0xb0c] ;  /* 0x0002c300ff4a7b82 */ /* 0x000ea20000000800 */
[----:B------:R-:W-:Y:S01]  /*45b0*/  IMAD.MOV.U32 R3, RZ, RZ, 0x20 ;  /* 0x00000020ff037424 */ /* 0x000fe200078e00ff */
[----:B------:R-:W-:Y:S01]  /*45c0*/  CS2R R184, SRZ ;  /* 0x0000000000b87805 */ /* 0x000fe2000001ff00 */
[----:B------:R-:W-:Y:S01]  /*45d0*/  IMAD.MOV.U32 R188, RZ, RZ, RZ ;  /* 0x000000ffffbc7224 */ /* 0x000fe200078e00ff */
[----:B------:R-:W4:Y:S01]  /*45e0*/  LDCU.64 UR46, c[0x0][0x348] ;  /* 0x00006900ff2e77ac */ /* 0x000f220008000a00 */
[----:B------:R-:W-:Y:S01]  /*45f0*/  VIADD R2, R180, UR43 ;  /* 0x0000002bb4027c36 */ /* 0x000fe20008000000 */
[----:B------:R-:W-:Y:S01]  /*4600*/  SEL R3, R3, 0xffffffe0, !P2 ;  /* 0xffffffe003037807 */ /* 0x000fe20005000000 */
[----:B------:R-:W3:Y:S01]  /*4610*/  LDS R0, [UR43+0x130] ;  /* 0x0001302bff007984 */ /* 0x000ee20008000800 */
[----:B------:R-:W1:Y:S01]  /*4620*/  LDC R169, c[0x0][0xb20] ;  /* 0x0002c800ffa97b82 */ /* 0x000e620000000800 */
[----:B------:R-:W-:Y:S01]  /*4630*/  IMAD.U32 R186, RZ, RZ, UR4 ;  /* 0x00000004ffba7e24 */ /* 0x000fe2000f8e00ff */
[----:B------:R-:W-:Y:S01]  /*4640*/  SHF.R.U32.HI R4, RZ, 0x4, R3 ;  /* 0x00000004ff047819 */ /* 0x000fe20000011603 */
[--C-:B------:R-:W-:Y:S01]  /*4650*/  IMAD.IADD R178, R3, 0x1, R2.reuse ;  /* 0x0000000103b27824 */ /* 0x100fe200078e0202 */
[----:B------:R-:W1:Y:S02]  /*4660*/  LDCU.64 UR38, c[0x0][0x888] ;  /* 0x00011100ff2677ac */ /* 0x000e640008000a00 */
[C---:B------:R-:W-:Y:S01]  /*4670*/  LEA.HI R177, R179.reuse, R4, RZ, 0x1c ;  /* 0x00000004b3b17211 */ /* 0x040fe200078fe0ff */
[----:B------:R-:W-:Y:S01]  /*4680*/  IMAD.IADD R179, R179, 0x1, R2 ;  /* 0x00000001b3b37824 */ /* 0x000fe200078e0202 */
[----:B------:R-:W1:Y:S01]  /*4690*/  LDC R73, c[0x0][0xb30] ;  /* 0x0002cc00ff497b82 */ /* 0x000e620000000800 */
[----:B------:R-:W-:Y:S01]  /*46a0*/  UIADD3 UR42, UPT, UPT, UR43, 0x200, URZ ;  /* 0x000002002b2a7890 */ /* 0x000fe2000fffe0ff */
[----:B------:R-:W-:-:S06]  /*46b0*/  LEA R177, R177, R2, 0x4 ;  /* 0x00000002b1b17211 */ /* 0x000fcc00078e20ff */
[----:B------:R-:W1:Y:S08]  /*46c0*/  LDC.64 R158, c[0x0][0xb10] ;  /* 0x0002c400ff9e7b82 */ /* 0x000e700000000a00 */
[----:B------:R-:W1:Y:S08]  /*46d0*/  LDC.64 R70, c[0x0][0xb18] ;  /* 0x0002c600ff467b82 */ /* 0x000e700000000a00 */
[----:B------:R-:W1:Y:S01]  /*46e0*/  LDC.64 R154, c[0x0][0x888] ;  /* 0x00022200ff9a7b82 */ /* 0x000e620000000a00 */
[----:B---3--:R-:W-:-:S07]  /*46f0*/  IMAD.IADD R79, R0, 0x1, R79 ;  /* 0x00000001004f7824 */ /* 0x008fce00078e024f */
[----:B------:R-:W3:Y:S08]  /*4700*/  LDC.64 R68, c[0x0][0xb28] ;  /* 0x0002ca00ff447b82 */ /* 0x000ef00000000a00 */
[----:B------:R-:W1:Y:S08]  /*4710*/  LDC.64 R156, c[0x0][0x890] ;  /* 0x00022400ff9c7b82 */ /* 0x000e700000000a00 */
[----:B------:R-:W1:Y:S08]  /*4720*/  LDC.64 R152, c[0x0][0x8b0] ;  /* 0x00022c00ff987b82 */ /* 0x000e700000000a00 */
[----:B------:R-:W1:Y:S08]  /*4730*/  LDC.64 R146, c[0x0][0x8a8] ;  /* 0x00022a00ff927b82 */ /* 0x000e700000000a00 */
[----:B--2-4-:R-:W1:Y:S02]  /*4740*/  LDC R170, c[0x0][0x374] ;  /* 0x0000dd00ffaa7b82 */ /* 0x014e640000000800 */
.L_x_96:
[----:B------:R-:W-:Y:S02]  /*4750*/  LEA R0, R188, UR43, 0x3 ;  /* 0x0000002bbc007c11 */ /* 0x000fe4000f8e18ff */
[----:B------:R-:W-:Y:S02]  /*4760*/  SHF.L.U32 R3, R184, 0x1f, RZ ;  /* 0x0000001fb8037819 */ /* 0x000fe400000006ff */
[----:B------:R-:W-:Y:S02]  /*4770*/  LEA R16, R188, UR43, 0x4 ;  /* 0x0000002bbc107c11 */ /* 0x000fe4000f8e20ff */
[----:B--2---:R-:W2:Y:S02]  /*4780*/  SYNCS.PHASECHK.TRANS64.TRYWAIT P0, [R0+URZ+0x80], R3 ;  /* 0x00008003000075a7 */ /* 0x004ea400080011ff */
[----:B-12---:R-:W-:Y:S05]  /*4790*/  @!P0 BRA `(.L_x_79) ;  /* 0x0000002800cc8947 */ /* 0x006fea0003800000 */
.L_x_132:
[----:B------:R-:W4:Y:S01]  /*47a0*/  LDC.64 R12, c[0x0][0xb10] ;  /* 0x0002c400ff0c7b82 */ /* 0x000f220000000a00 */
[----:B------:R-:W3:Y:S01]  /*47b0*/  LDS.128 R16, [R16+0x110] ;  /* 0x0001100010107984 */ /* 0x000ee20000000c00 */
[----:B-1----:R-:W-:Y:S01]  /*47c0*/  ISETP.NE.AND P1, PT, R73, 0x1, PT ;  /* 0x000000014900780c */ /* 0x002fe20003f25270 */
[----:B--2---:R-:W-:Y:S01]  /*47d0*/  VIADD R0, R0, 0x90 ;  /* 0x0000009000007836 */ /* 0x004fe20000000000 */
[----:B------:R-:W-:Y:S04]  /*47e0*/  ISETP.GE.AND P0, PT, R72, 0x1, PT ;  /* 0x000000014800780c */ /* 0x000fe80003f06270 */
[----:B------:R-:W1:Y:S01]  /*47f0*/  LDC.64 R10, c[0x0][0xb18] ;  /* 0x0002c600ff0a7b82 */ /* 0x000e620000000a00 */
[----:B------:R-:W-:Y:S01]  /*4800*/  PRMT R0, RZ, 0x654, R0 ;  /* 0x00000654ff007816 */ /* 0x000fe20000000000 */
[----:B------:R-:W-:Y:S01]  /*4810*/  @!PT LDS RZ, [RZ] ;  /* 0x00000000fffff984 */ /* 0x000fe20000000800 */
[----:B------:R-:W-:Y:S01]  /*4820*/  @!PT LDS RZ, [RZ] ;  /* 0x00000000fffff984 */ /* 0x000fe20000000800 */
[----:B------:R-:W-:Y:S01]  /*4830*/  @!PT LDS RZ, [RZ] ;  /* 0x00000000fffff984 */ /* 0x000fe20000000800 */
[----:B------:R-:W-:Y:S01]  /*4840*/  @!PT LDS RZ, [RZ] ;  /* 0x00000000fffff984 */ /* 0x000fe20000000800 */
[----:B------:R2:W-:Y:S06]  /*4850*/  MEMBAR.ALL.CTA ;  /* 0x0000000000007992 */ /* 0x0005ec0000008000 */
[----:B--2---:R-:W2:Y:S01]  /*4860*/  FENCE.VIEW.ASYNC.S ;  /* 0x00000000000073c6 */ /* 0x004ea20000000000 */
[----:B------:R-:W1:Y:S08]  /*4870*/  @!P1 LDC R14, c[0x0][0xb20] ;  /* 0x0002c800ff0e9b82 */ /* 0x000e700000000800 */
[----:B------:R-:W1:Y:S01]  /*4880*/  @!P1 LDC R9, c[0x0][0xb0c] ;  /* 0x0002c300ff099b82 */ /* 0x000e620000000800 */
[----:B--2---:R2:W-:Y:S01]  /*4890*/  SYNCS.ARRIVE.TRANS64.RED.A1T0 RZ, [R0+URZ], RZ ;  /* 0x000000ff00ff79a7 */ /* 0x0045e200081004ff */
[----:B---3--:R-:W-:Y:S04]  /*48a0*/  LOP3.LUT P4, RZ, R18, 0x1, RZ, 0xc0, !PT ;  /* 0x0000000112ff7812 */ /* 0x008fe8000788c0ff */
[----:B------:R-:W-:Y:S09]  /*48b0*/  P2R R187, PR, RZ, 0x10 ;  /* 0x00000010ffbb7803 */ /* 0x000ff20000000000 */
[----:B------:R-:W-:Y:S02]  /*48c0*/  @P4 MOV R77, R16 ;  /* 0x00000010004d4202 */ /* 0x000fe40000000f00 */
[----:B------:R-:W-:Y:S01]  /*48d0*/  @P4 LOP3.LUT R75, R17, 0xffff, RZ, 0xc0, !PT ;  /* 0x0000ffff114b4812 */ /* 0x000fe200078ec0ff */
[----:B--2-4-:R-:W-:Y:S06]  /*48e0*/  @!P0 BRA `(.L_x_80) ;  /* 0x0000000000a48947 */ /* 0x014fec0003800000 */
[----:B------:R-:W-:Y:S01]  /*48f0*/  IMAD.HI.U32 R22, R170, R71, RZ ;  /* 0x00000047aa167227 */ /* 0x000fe200078e00ff */
[----:B------:R-:W-:Y:S02]  /*4900*/  ISETP.NE.AND P0, PT, R70, 0x1, PT ;  /* 0x000000014600780c */ /* 0x000fe40003f05270 */
[----:B------:R-:W-:Y:S01]  /*4910*/  ISETP.NE.AND P2, PT, R72, 0x1, PT ;  /* 0x000000014800780c */ /* 0x000fe20003f45270 */
[-C--:B------:R-:W-:Y:S01]  /*4920*/  IMAD.HI.U32 R20, R171, R158.reuse, RZ ;  /* 0x0000009eab147227 */ /* 0x080fe200078e00ff */
[----:B------:R-:W-:Y:S02]  /*4930*/  SHF.R.U32.HI R21, RZ, R169, R22 ;  /* 0x000000a9ff157219 */ /* 0x000fe40000011616 */
[----:B------:R-:W-:Y:S01]  /*4940*/  ISETP.NE.AND P3, PT, R74, 0x1, PT ;  /* 0x000000014a00780c */ /* 0x000fe20003f65270 */
[----:B------:R-:W-:Y:S01]  /*4950*/  IMAD.HI.U32 R26, R75, R71, RZ ;  /* 0x000000474b1a7227 */ /* 0x000fe200078e00ff */
[----:B------:R-:W-:Y:S02]  /*4960*/  SHF.R.U32.HI R20, RZ, R159, R20 ;  /* 0x0000009fff147219 */ /* 0x000fe40000011614 */
[----:B------:R-:W-:Y:S01]  /*4970*/  SEL R3, R170, R21, !P0 ;  /* 0x00000015aa037207 */ /* 0x000fe20004000000 */
[----:B------:R-:W-:Y:S01]  /*4980*/  IMAD.HI.U32 R24, R77, R158, RZ ;  /* 0x0000009e4d187227 */ /* 0x000fe200078e00ff */
[----:B------:R-:W-:Y:S03]  /*4990*/  SEL R7, R171, R20, !P3 ;  /* 0x00000014ab077207 */ /* 0x000fe60005800000 */
[-C--:B------:R-:W-:Y:S01]  /*49a0*/  IMAD.HI.U32 R20, R3, R68.reuse, RZ ;  /* 0x0000004403147227 */ /* 0x080fe200078e00ff */
[----:B------:R-:W-:Y:S03]  /*49b0*/  SHF.R.U32.HI R24, RZ, R159, R24 ;  /* 0x0000009fff187219 */ /* 0x000fe60000011618 */
[----:B------:R-:W-:Y:S01]  /*49c0*/  IMAD.HI.U32 R22, R7, R68, RZ ;  /* 0x0000004407167227 */ /* 0x000fe200078e00ff */
[----:B------:R-:W-:Y:S02]  /*49d0*/  @P2 SHF.R.U32.HI R3, RZ, R69, R20 ;  /* 0x00000045ff032219 */ /* 0x000fe40000011614 */
[----:B------:R-:W-:Y:S02]  /*49e0*/  SHF.R.U32.HI R20, RZ, R169, R26 ;  /* 0x000000a9ff147219 */ /* 0x000fe4000001161a */
[----:B------:R-:W-:Y:S01]  /*49f0*/  @P2 SHF.R.U32.HI R7, RZ, R69, R22 ;  /* 0x00000045ff072219 */ /* 0x000fe20000011616 */
[C---:B------:R-:W-:Y:S01]  /*4a00*/  IMAD R2, R72.reuse, R3, RZ ;  /* 0x0000000348027224 */ /* 0x040fe200078e02ff */
[----:B------:R-:W-:Y:S02]  /*4a10*/  SEL R5, R75, R20, !P0 ;  /* 0x000000144b057207 */ /* 0x000fe40004000000 */
[----:B------:R-:W-:Y:S01]  /*4a20*/  SEL R3, R77, R24, !P3 ;  /* 0x000000184d037207 */ /* 0x000fe20005800000 */
[----:B------:R-:W-:Y:S01]  /*4a30*/  IMAD R4, R72, R7, RZ ;  /* 0x0000000748047224 */ /* 0x000fe200078e02ff */
[C---:B------:R-:W-:Y:S01]  /*4a40*/  ISETP.GE.AND P0, PT, R5.reuse, R2, PT ;  /* 0x000000020500720c */ /* 0x040fe20003f06270 */
[----:B------:R-:W-:Y:S03]  /*4a50*/  IMAD.HI.U32 R6, R5, R68, RZ ;  /* 0x0000004405067227 */ /* 0x000fe600078e00ff */
[----:B------:R-:W-:Y:S01]  /*4a60*/  ISETP.GE.OR P0, PT, R3, R4, P0 ;  /* 0x000000040300720c */ /* 0x000fe20000706670 */
[----:B------:R-:W-:Y:S01]  /*4a70*/  IMAD.MOV R4, RZ, RZ, -R3 ;  /* 0x000000ffff047224 */ /* 0x000fe200078e0a03 */
[-C--:B------:R-:W-:Y:S03]  /*4a80*/  SHF.R.U32.HI R6, RZ, R69.reuse, R6 ;  /* 0x00000045ff067219 */ /* 0x080fe60000011606 */
[----:B------:R-:W-:Y:S01]  /*4a90*/  IMAD R77, R74, R4, R77 ;  /* 0x000000044a4d7224 */ /* 0x000fe200078e024d */
[----:B------:R-:W-:Y:S05]  /*4aa0*/  SEL R15, R5, R6, !P2 ;  /* 0x00000006050f7207 */ /* 0x000fea0005000000 */
[----:B------:R-:W-:Y:S02]  /*4ab0*/  IMAD.MOV R6, RZ, RZ, -R15 ;  /* 0x000000ffff067224 */ /* 0x000fe400078e0a0f */
[C---:B------:R-:W-:Y:S04]  /*4ac0*/  @!P0 IMAD.HI.U32 R2, R3.reuse, R68, RZ ;  /* 0x0000004403028227 */ /* 0x040fe800078e00ff */
[----:B------:R-:W-:Y:S01]  /*4ad0*/  IMAD R6, R72, R6, R5 ;  /* 0x0000000648067224 */ /* 0x000fe200078e0205 */
[----:B------:R-:W-:Y:S04]  /*4ae0*/  @!P0 SHF.R.U32.HI R2, RZ, R69, R2 ;  /* 0x00000045ff028219 */ /* 0x000fe80000011602 */
[----:B------:R-:W-:Y:S02]  /*4af0*/  @!P0 SEL R0, R3, R2, !P2 ;  /* 0x0000000203008207 */ /* 0x000fe40005000000 */
[----:B------:R-:W-:Y:S02]  /*4b00*/  IADD3 R2, PT, PT, -R5, RZ, RZ ;  /* 0x000000ff05027210 */ /* 0x000fe40007ffe1ff */
[----:B------:R-:W-:Y:S01]  /*4b10*/  @!P0 IADD3 R8, PT, PT, R15, -R0, RZ ;  /* 0x800000000f088210 */ /* 0x000fe20007ffe0ff */
[----:B------:R-:W-:Y:S02]  /*4b20*/  @!P0 IMAD R0, R7, R6, R0 ;  /* 0x0000000607008224 */ /* 0x000fe400078e0200 */
[----:B------:R-:W-:Y:S02]  /*4b30*/  IMAD R75, R70, R2, R75 ;  /* 0x00000002464b7224 */ /* 0x000fe400078e024b */
[----:B------:R-:W-:Y:S02]  /*4b40*/  @!P0 IMAD R5, R8, R72, R3 ;  /* 0x0000004808058224 */ /* 0x000fe400078e0203 */
[----:B------:R-:W-:Y:S04]  /*4b50*/  @!P0 IMAD.MOV.U32 R3, RZ, RZ, R0 ;  /* 0x000000ffff038224 */ /* 0x000fe800078e0000 */
[----:B------:R-:W-:Y:S02]  /*4b60*/  IMAD R77, R3, R74, R77 ;  /* 0x0000004a034d7224 */ /* 0x000fe400078e024d */
[----:B------:R-:W-:Y:S07]  /*4b70*/  IMAD R75, R5, R70, R75 ;  /* 0x00000046054b7224 */ /* 0x000fee00078e024b */
.L_x_80:
[----:B------:R-:W-:Y:S01]  /*4b80*/  @!P1 IMAD.HI.U32 R0, R77, R12, RZ ;  /* 0x0000000c4d009227 */ /* 0x000fe200078e00ff */
[----:B-1----:R-:W-:Y:S01]  /*4b90*/  @!P1 ISETP.NE.AND P0, PT, R10, 0x1, PT ;  /* 0x000000010a00980c */ /* 0x002fe20003f05270 */
[----:B------:R-:W-:Y:S01]  /*4ba0*/  ULOP3.LUT UP0, URZ, UR42, 0x1b0, URZ, 0xc0, !UPT ;  /* 0x000001b02aff7892 */ /* 0x000fe2000f80c0ff */
[----:B------:R-:W-:Y:S01]  /*4bb0*/  @!P1 ISETP.NE.AND P2, PT, R9, 0x1, PT ;  /* 0x000000010900980c */ /* 0x000fe20003f45270 */
[----:B------:R-:W-:Y:S01]  /*4bc0*/  @!P1 IMAD.HI.U32 R3, R75, R11, RZ ;  /* 0x0000000b4b039227 */ /* 0x000fe200078e00ff */
[----:B------:R-:W-:Y:S02]  /*4bd0*/  @!P1 SHF.R.U32.HI R0, RZ, R13, R0 ;  /* 0x0000000dff009219 */ /* 0x000fe40000011600 */
[----:B------:R-:W-:Y:S01]  /*4be0*/  @P4 SHF.R.U32.HI R182, RZ, 0x10, R17 ;  /* 0x00000010ffb64819 */ /* 0x000fe20000011611 */
[----:B------:R-:W-:Y:S01]  /*4bf0*/  VIADD R188, R188, 0x1 ;  /* 0x00000001bcbc7836 */ /* 0x000fe20000000000 */
[----:B------:R-:W-:Y:S02]  /*4c00*/  @!P1 SHF.R.U32.HI R2, RZ, R14, R3 ;  /* 0x0000000eff029219 */ /* 0x000fe40000011603 */
[----:B------:R-:W-:Y:S02]  /*4c10*/  @!P1 SEL R3, R77, R0, !P2 ;  /* 0x000000004d039207 */ /* 0x000fe40005000000 */
[----:B------:R-:W-:Y:S05]  /*4c20*/  @!P1 SEL R2, R75, R2, !P0 ;  /* 0x000000024b029207 */ /* 0x000fea0004000000 */
[----:B------:R-:W-:Y:S02]  /*4c30*/  @!P1 IMAD.IADD R0, R2, 0x1, -R3 ;  /* 0x0000000102009824 */ /* 0x000fe400078e0a03 */
[----:B------:R-:W-:Y:S02]  /*4c40*/  @!P1 IMAD.IADD R2, R3, 0x1, -R2 ;  /* 0x0000000103029824 */ /* 0x000fe400078e0a02 */
[----:B------:R-:W-:Y:S02]  /*4c50*/  @!P1 IMAD R77, R0, R9, R77 ;  /* 0x00000009004d9224 */ /* 0x000fe400078e024d */
[----:B------:R-:W-:Y:S01]  /*4c60*/  @!P1 IMAD R75, R2, R10, R75 ;  /* 0x0000000a024b9224 */ /* 0x000fe200078e024b */
[----:B------:R-:W-:Y:S06]  /*4c70*/  BRA.U !UP0, `(.L_x_81) ;  /* 0x0000000108407547 */ /* 0x000fec000b800000 */
[----:B------:R-:W1:Y:S01]  /*4c80*/  LDCU.64 UR8, c[0x4][0x80] ;  /* 0x01001000ff0877ac */ /* 0x000e620008000a00 */
[----:B------:R-:W-:Y:S01]  /*4c90*/  MOV R3, 0x0 ;  /* 0x0000000000037802 */ /* 0x000fe20000000f00 */
[----:B------:R-:W-:Y:S02]  /*4ca0*/  HFMA2 R12, -RZ, RZ, 0, 5.9604644775390625e-08 ;  /* 0x00000001ff0c7431 */ /* 0x000fe400000001ff */
[----:B------:R-:W-:Y:S02]  /*4cb0*/  IMAD.MOV.U32 R8, RZ, RZ, 0x70 ;  /* 0x00000070ff087424 */ /* 0x000fe400078e00ff */
[----:B------:R-:W-:Y:S01]  /*4cc0*/  IMAD.MOV.U32 R13, RZ, RZ, RZ ;  /* 0x000000ffff0d7224 */ /* 0x000fe200078e00ff */
[----:B------:R-:W2:Y:S01]  /*4cd0*/  LDCU.64 UR6, c[0x4][0x88] ;  /* 0x01001100ff0677ac */ /* 0x000ea20008000a00 */
[----:B------:R-:W3:Y:S01]  /*4ce0*/  LDC.64 R2, c[0x4][R3] ;  /* 0x0100000003027b82 */ /* 0x000ee20000000a00 */
[----:B------:R-:W4:Y:S01]  /*4cf0*/  LDCU.64 UR4, c[0x4][0x8] ;  /* 0x01000100ff0477ac */ /* 0x000f220008000a00 */
[----:B-1----:R-:W-:Y:S01]  /*4d00*/  MOV R5, UR9 ;  /* 0x0000000900057c02 */ /* 0x002fe20008000f00 */
[----:B------:R-:W-:Y:S01]  /*4d10*/  IMAD.U32 R4, RZ, RZ, UR8 ;  /* 0x00000008ff047e24 */ /* 0x000fe2000f8e00ff */
[----:B--2---:R-:W-:Y:S01]  /*4d20*/  MOV R7, UR7 ;  /* 0x0000000700077c02 */ /* 0x004fe20008000f00 */
[----:B------:R-:W-:Y:S01]  /*4d30*/  IMAD.U32 R6, RZ, RZ, UR6 ;  /* 0x00000006ff067e24 */ /* 0x000fe2000f8e00ff */
[----:B----4-:R-:W-:Y:S01]  /*4d40*/  MOV R11, UR5 ;  /* 0x00000005000b7c02 */ /* 0x010fe20008000f00 */
[----:B------:R-:W-:Y:S02]  /*4d50*/  IMAD.U32 R10, RZ, RZ, UR4 ;  /* 0x00000004ff0a7e24 */ /* 0x000fe4000f8e00ff */
[----:B------:R-:W-:Y:S07]  /*4d60*/  LEPC R20, `(.L_x_81) ;  /* 0x000000001014794e */ /* 0x000fee0000000000 */
[----:B---3-5:R-:W-:Y:S05]  /*4d70*/  CALL.ABS.NOINC R2 ;  /* 0x0000000002007343 */ /* 0x028fea0003c00000 */
.L_x_81:
[----:B------:R-:W-:Y:S01]  /*4d80*/  LOP3.LUT P0, RZ, R186, 0x1b0, RZ, 0xc0, !PT ;  /* 0x000001b0baff7812 */ /* 0x000fe2000780c0ff */
[----:B------:R-:W-:Y:S11]  /*4d90*/  BSSY.RECONVERGENT B6, `(.L_x_82) ;  /* 0x0000013000067945 */ /* 0x000ff60003800200 */
[----:B------:R-:W-:Y:S01]  /*4da0*/  @!UPT UIADD3 URZ, UPT, UPT, URZ, URZ, URZ ;  /* 0x000000fffffff290 */ /* 0x000fe2000fffe0ff */
[----:B------:R-:W-:Y:S05]  /*4db0*/  @!P0 BRA `(.L_x_83) ;  /* 0x0000000000408947 */ /* 0x000fea0003800000 */
        /* <DEDUP_REMOVED lines=16> */
.L_x_83:
[----:B------:R-:W-:Y:S05]  /*4ec0*/  BSYNC.RECONVERGENT B6 ;  /* 0x0000000000067941 */ /* 0x000fea0003800200 */
.L_x_82:
[----:B------:R-:W-:Y:S01]  /*4ed0*/  ISETP.NE.U32.AND P3, PT, R156, RZ, PT ;  /* 0x000000ff9c00720c */ /* 0x000fe20003f65070 */
[----:B------:R-:W-:Y:S01]  /*4ee0*/  UISETP.NE.AND UP1, UPT, UR44, URZ, UPT ;  /* 0x000000ff2c00728c */ /* 0x000fe2000bf25270 */
[----:B------:R-:W-:Y:S02]  /*4ef0*/  ISETP.NE.U32.AND P4, PT, R152, RZ, PT ;  /* 0x000000ff9800720c */ /* 0x000fe40003f85070 */
[----:B------:R-:W-:Y:S02]  /*4f00*/  ISETP.NE.AND.EX P3, PT, R157, RZ, PT, P3 ;  /* 0x000000ff9d00720c */ /* 0x000fe40003f65330 */
[----:B------:R-:W-:Y:S02]  /*4f10*/  PLOP3.LUT P1, PT, PT, PT, PT, 0x8, 0x80 ;  /* 0x000000000080781c */ /* 0x000fe40003f2e170 */
[----:B------:R-:W-:Y:S02]  /*4f20*/  PLOP3.LUT P0, PT, PT, PT, UP1, 0x80, 0x8 ;  /* 0x000000000008781c */ /* 0x000fe40003f0f018 */
[----:B------:R-:W-:Y:S02]  /*4f30*/  ISETP.NE.AND.EX P4, PT, R153, RZ, PT, P4 ;  /* 0x000000ff9900720c */ /* 0x000fe40003f85340 */
[----:B------:R-:W1:Y:S09]  /*4f40*/  @UP1 LDCU.64 UR4, c[0x0][0x888] ;  /* 0x00011100ff0417ac */ /* 0x000e720008000a00 */
[----:B------:R-:W-:Y:S01]  /*4f50*/  @P0 PLOP3.LUT P1, PT, P3, PT, PT, 0x80, 0x8 ;  /* 0x000000000008081c */ /* 0x000fe20001f2f070 */
[----:B-1----:R-:W-:Y:S04]  /*4f60*/  @UP1 UISETP.NE.U32.AND UP0, UPT, UR4, URZ, UPT ;  /* 0x000000ff0400128c */ /* 0x002fe8000bf05070 */
[----:B------:R-:W-:Y:S04]  /*4f70*/  @UP1 UISETP.NE.AND.EX UP0, UPT, UR5, URZ, UPT, UP0 ;  /* 0x000000ff0500128c */ /* 0x000fe8000bf05300 */
[----:B------:R-:W-:Y:S01]  /*4f80*/  @UP1 USEL UR4, URZ, 0xffffffff, UP0 ;  /* 0xffffffffff041887 */ /* 0x000fe20008000000 */
[----:B------:R-:W-:Y:S11]  /*4f90*/  @!P3 BRA `(.L_x_84) ;  /* 0x00000000002cb947 */ /* 0x000ff60003800000 */
[----:B------:R-:W-:Y:S01]  /*4fa0*/  ISETP.NE.U32.AND P2, PT, R154, RZ, PT ;  /* 0x000000ff9a00720c */ /* 0x000fe20003f45070 */
[----:B------:R-:W-:Y:S03]  /*4fb0*/  IMAD.MOV.U32 R168, RZ, RZ, 0x1 ;  /* 0x00000001ffa87424 */ /* 0x000fe600078e00ff */
[----:B------:R-:W-:Y:S11]  /*4fc0*/  ISETP.NE.AND.EX P2, PT, R155, RZ, PT, P2 ;  /* 0x000000ff9b00720c */ /* 0x000ff60003f45320 */
[----:B------:R-:W-:Y:S02]  /*4fd0*/  @!UPT UIADD3 URZ, UPT, UPT, URZ, URZ, URZ ;  /* 0x000000fffffff290 */ /* 0x000fe4000fffe0ff */
[----:B------:R-:W1:Y:S01]  /*4fe0*/  @P2 LDC.64 R2, c[0x0][0x888] ;  /* 0x00022200ff022b82 */ /* 0x000e620000000a00 */
[----:B------:R-:W-:Y:S04]  /*4ff0*/  @P2 IMAD R0, R156, UR36, RZ ;  /* 0x000000249c002c24 */ /* 0x000fe8000f8e02ff */
[----:B-1----:R-:W-:Y:S04]  /*5000*/  @P2 IMAD.WIDE R2, R0, 0x4, R2 ;  /* 0x0000000400022825 */ /* 0x002fe800078e0202 */
[----:B------:R-:W-:Y:S01]  /*5010*/  HFMA2 R0, -RZ, RZ, 0, 5.9604644775390625e-08 ;  /* 0x00000001ff007431 */ /* 0x000fe200000001ff */
[----:B-----5:R1:W5:Y:S04]  /*5020*/  @P2 LDG.E R80, desc[UR40][R2.64] ;  /* 0x0000002802502981 */ /* 0x020368000c1e1900 */
[----:B------:R-:W-:Y:S01]  /*5030*/  @!P2 PRMT R168, R0, 0x7610, R168 ;  /* 0x0000761000a8a816 */ /* 0x000fe200000000a8 */
[----:B-1----:R-:W2:Y:S06]  /*5040*/  @!P2 LDC R80, c[0x0][0x880] ;  /* 0x00022000ff50ab82 */ /* 0x002eac0000000800 */
.L_x_84:
[----:B------:R-:W-:Y:S05]  /*5050*/  @!P4 BRA `(.L_x_85) ;  /* 0x000000000020c947 */ /* 0x000fea0003800000 */
[----:B------:R-:W-:Y:S04]  /*5060*/  ISETP.NE.U32.AND P2, PT, R146, RZ, PT ;  /* 0x000000ff9200720c */ /* 0x000fe80003f45070 */
[----:B------:R-:W-:Y:S11]  /*5070*/  ISETP.NE.AND.EX P2, PT, R147, RZ, PT, P2 ;  /* 0x000000ff9300720c */ /* 0x000ff60003f45320 */
[----:B------:R-:W-:Y:S02]  /*5080*/  @!UPT UIADD3 URZ, UPT, UPT, URZ, URZ, URZ ;  /* 0x000000fffffff290 */ /* 0x000fe4000fffe0ff */
[----:B------:R-:W1:Y:S01]  /*5090*/  @P2 LDC.64 R2, c[0x0][0x8a8] ;  /* 0x00022a00ff022b82 */ /* 0x000e620000000a00 */
[----:B------:R-:W-:Y:S04]  /*50a0*/  @P2 IMAD R0, R152, UR36, RZ ;  /* 0x0000002498002c24 */ /* 0x000fe8000f8e02ff */
[----:B-1----:R-:W-:Y:S05]  /*50b0*/  @P2 IMAD.WIDE R2, R0, 0x4, R2 ;  /* 0x0000000400022825 */ /* 0x002fea00078e0202 */
[----:B-----5:R1:W5:Y:S02]  /*50c0*/  @P2 LDG.E R78, desc[UR40][R2.64] ;  /* 0x00000028024e2981 */ /* 0x020364000c1e1900 */
[----:B-1----:R-:W3:Y:S02]  /*50d0*/  @!P2 LDC R78, c[0x0][0x8a0] ;  /* 0x00022800ff4eab82 */ /* 0x002ee40000000800 */
.L_x_85:
[----:B--2--5:R-:W-:Y:S01]  /*50e0*/  @P0 ISETP.NE.AND P4, PT, R80, RZ, PT ;  /* 0x000000ff5000020c */ /* 0x024fe20003f85270 */
[----:B------:R-:W-:Y:S01]  /*50f0*/  IMAD.U32 R0, RZ, RZ, UR4 ;  /* 0x00000004ff007e24 */ /* 0x000fe2000f8e00ff */
[----:B------:R-:W-:Y:S01]  /*5100*/  @P0 LOP3.LUT P2, RZ, R168, 0xff, RZ, 0xc0, !PT ;  /* 0x000000ffa8ff0812 */ /* 0x000fe2000784c0ff */
[----:B------:R-:W-:Y:S01]  /*5110*/  BSSY B1, `(.L_x_86) ;  /* 0x000003d000017945 */ /* 0x000fe20003800000 */
[----:B------:R-:W-:Y:S01]  /*5120*/  @P0 SEL R3, RZ, 0xffffffff, P4 ;  /* 0xffffffffff030807 */ /* 0x000fe20002000000 */
[C---:B------:R-:W-:Y:S01]  /*5130*/  IMAD R64, R76.reuse, 0x40, R79 ;  /* 0x000000404c407824 */ /* 0x040fe200078e024f */
[----:B------:R-:W-:Y:S02]  /*5140*/  LEA R148, R76, UR43, 0x3 ;  /* 0x0000002b4c947c11 */ /* 0x000fe4000f8e18ff */
[----:B------:R-:W-:Y:S02]  /*5150*/  CS2R R102, SRZ ;  /* 0x0000000000667805 */ /* 0x000fe4000001ff00 */
[----:B------:R-:W-:Y:S02]  /*5160*/  @P1 SEL R3, R0, R3, !P2 ;  /* 0x0000000300031207 */ /* 0x000fe40005000000 */
[----:B------:R-:W-:Y:S02]  /*5170*/  CS2R R100, SRZ ;  /* 0x0000000000647805 */ /* 0x000fe4000001ff00 */
[----:B------:R-:W-:Y:S02]  /*5180*/  SHF.L.U32 R5, R185, 0x1f, RZ ;  /* 0x0000001fb9057819 */ /* 0x000fe400000006ff */
[----:B------:R-:W-:Y:S02]  /*5190*/  CS2R R98, SRZ ;  /* 0x0000000000627805 */ /* 0x000fe4000001ff00 */
[----:B------:R-:W-:Y:S02]  /*51a0*/  @P0 LOP3.LUT R3, R3, 0x1, RZ, 0xc0, !PT ;  /* 0x0000000103030812 */ /* 0x000fe400078ec0ff */
[----:B------:R-:W-:Y:S02]  /*51b0*/  CS2R R96, SRZ ;  /* 0x0000000000607805 */ /* 0x000fe4000001ff00 */
[----:B------:R-:W-:Y:S02]  /*51c0*/  PLOP3.LUT P5, PT, PT, PT, PT, 0x8, 0x80 ;  /* 0x000000000080781c */ /* 0x000fe40003fae170 */
[----:B------:R-:W-:Y:S02]  /*51d0*/  CS2R R94, SRZ ;  /* 0x00000000005e7805 */ /* 0x000fe4000001ff00 */
[----:B------:R-:W-:Y:S02]  /*51e0*/  ISETP.NE.U32.OR P1, PT, R3, 0x1, !P0 ;  /* 0x000000010300780c */ /* 0x000fe40004725470 */
[----:B------:R-:W-:Y:S02]  /*51f0*/  CS2R R92, SRZ ;  /* 0x00000000005c7805 */ /* 0x000fe4000001ff00 */
[----:B------:R-:W-:Y:S02]  /*5200*/  CS2R R90, SRZ ;  /* 0x00000000005a7805 */ /* 0x000fe4000001ff00 */
[----:B------:R-:W-:Y:S07]  /*5210*/  CS2R R88, SRZ ;  /* 0x0000000000587805 */ /* 0x000fee000001ff00 */
[----:B------:R-:W-:Y:S04]  /*5220*/  @P1 SHF.L.U32 R2, R183, 0x1f, RZ ;  /* 0x0000001fb7021819 */ /* 0x000fe800000006ff */
[----:B------:R-:W1:Y:S01]  /*5230*/  @P1 SYNCS.PHASECHK.TRANS64.TRYWAIT P0, [UR43+0x60], R2 ;  /* 0x00006002ff0015a7 */ /* 0x000e62000800112b */
[----:B------:R2:W4:Y:S01]  /*5240*/  SYNCS.PHASECHK.TRANS64.TRYWAIT P4, [R148+URZ+0xa0], R5 ;  /* 0x0000a005940075a7 */ /* 0x00052200080811ff */
[----:B-1----:R-:W-:Y:S01]  /*5250*/  @P1 PLOP3.LUT P5, PT, P0, PT, PT, 0x8, 0x80 ;  /* 0x000000000080181c */ /* 0x002fe200007ae170 */
[----:B------:R-:W-:Y:S01]  /*5260*/  @!UPT UIADD3 URZ, UPT, UPT, URZ, URZ, URZ ;  /* 0x000000fffffff290 */ /* 0x000fe2000fffe0ff */
[----:B--2-4-:R-:W-:Y:S11]  /*5270*/  @!P1 BRA `(.L_x_87) ;  /* 0x0000000000989947 */ /* 0x014ff60003800000 */
[----:B------:R-:W-:Y:S01]  /*5280*/  ISETP.NE.U32.AND P0, PT, RZ, UR38, PT ;  /* 0x00000026ff007c0c */ /* 0x000fe2000bf05070 */
[----:B------:R-:W-:Y:S01]  /*5290*/  BSSY B0, `(.L_x_88) ;  /* 0x0000016000007945 */ /* 0x000fe20003800000 */
[----:B------:R-:W-:Y:S02]  /*52a0*/  ISETP.NE.AND P2, PT, R80, RZ, PT ;  /* 0x000000ff5000720c */ /* 0x000fe40003f45270 */
[----:B------:R-:W-:Y:S02]  /*52b0*/  CS2R R90, SRZ ;  /* 0x00000000005a7805 */ /* 0x000fe4000001ff00 */
[----:B------:R-:W-:Y:S02]  /*52c0*/  ISETP.NE.AND.EX P0, PT, RZ, UR39, PT, P0 ;  /* 0x00000027ff007c0c */ /* 0x000fe4000bf05300 */
[----:B------:R-:W-:Y:S02]  /*52d0*/  CS2R R88, SRZ ;  /* 0x0000000000587805 */ /* 0x000fe4000001ff00 */
[----:B------:R-:W-:Y:S02]  /*52e0*/  LOP3.LUT P1, RZ, R168, 0xff, RZ, 0xc0, !PT ;  /* 0x000000ffa8ff7812 */ /* 0x000fe4000782c0ff */
[----:B------:R-:W-:Y:S02]  /*52f0*/  CS2R R94, SRZ ;  /* 0x00000000005e7805 */ /* 0x000fe4000001ff00 */
[----:B------:R-:W-:Y:S02]  /*5300*/  SEL R0, RZ, 0xffffffff, P2 ;  /* 0xffffffffff007807 */ /* 0x000fe40001000000 */
[----:B------:R-:W-:Y:S02]  /*5310*/  CS2R R92, SRZ ;  /* 0x00000000005c7805 */ /* 0x000fe4000001ff00 */
[----:B------:R-:W-:Y:S02]  /*5320*/  SEL R3, RZ, 0xffffffff, P0 ;  /* 0xffffffffff037807 */ /* 0x000fe40000000000 */
[----:B------:R-:W-:Y:S02]  /*5330*/  CS2R R98, SRZ ;  /* 0x0000000000627805 */ /* 0x000fe4000001ff00 */
[----:B------:R-:W-:Y:S02]  /*5340*/  CS2R R96, SRZ ;  /* 0x0000000000607805 */ /* 0x000fe4000001ff00 */
[----:B------:R-:W-:Y:S02]  /*5350*/  CS2R R102, SRZ ;  /* 0x0000000000667805 */ /* 0x000fe4000001ff00 */
[----:B------:R-:W-:Y:S02]  /*5360*/  @P3 SEL R0, R3, R0, !P1 ;  /* 0x0000000003003207 */ /* 0x000fe40004800000 */
[----:B------:R-:W-:Y:S02]  /*5370*/  CS2R R100, SRZ ;  /* 0x0000000000647805 */ /* 0x000fe4000001ff00 */
[----:B------:R-:W-:Y:S04]  /*5380*/  LOP3.LUT R0, R0, 0x1, RZ, 0xc0, !PT ;  /* 0x0000000100007812 */ /* 0x000fe800078ec0ff */
[----:B------:R-:W-:Y:S01]  /*5390*/  ISETP.NE.U32.AND P0, PT, R0, 0x1, PT ;  /* 0x000000010000780c */ /* 0x000fe20003f05070 */
[----:B------:R-:W-:Y:S01]  /*53a0*/  @!UPT UIADD3 URZ, UPT, UPT, URZ, URZ, URZ ;  /* 0x000000fffffff290 */ /* 0x000fe2000fffe0ff */
[----:B------:R-:W-:Y:S11]  /*53b0*/  @!P5 BRA `(.L_x_89) ;  /* 0x00000000000cd947 */ /* 0x000ff60003800000 */
[----:B------:R-:W-:Y:S04]  /*53c0*/  SHF.L.U32 R3, R183, 0x1f, RZ ;  /* 0x0000001fb7037819 */ /* 0x000fe800000006ff */
[----:B------:R-:W1:Y:S02]  /*53d0*/  SYNCS.PHASECHK.TRANS64.TRYWAIT P1, [UR43+0x60], R3 ;  /* 0x00006003ff0075a7 */ /* 0x000e64000802112b */
[----:B-1----:R-:W-:Y:S05]  /*53e0*/  @!P1 BRA `(.L_x_90) ;  /* 0x0000001c00cc9947 */ /* 0x002fea0003800000 */
.L_x_89:
[----:B------:R-:W-:Y:S05]  /*53f0*/  BSYNC B0 ;  /* 0x0000000000007941 */ /* 0x000fea0003800000 */
.L_x_88:
[----:B------:R2:W4:Y:S01]  /*5400*/  @P0 LDS.128 R88, [R180+UR43+0x200] ;  /* 0x0002002bb4580984 */ /* 0x0005220008000c00 */
[----:B------:R-:W-:Y:S01]  /*5410*/  UIADD3 UR4, UPT, UPT, UR43, 0x68, URZ ;  /* 0x000000682b047890 */ /* 0x000fe2000fffe0ff */
[----:B------:R-:W-:Y:S02]  /*5420*/  LOP3.LUT R183, R183, 0x1, RZ, 0x3c, !PT ;  /* 0x00000001b7b77812 */ /* 0x000fe400078e3cff */
[----:B------:R2:W1:Y:S01]  /*5430*/  @P0 LDS.128 R92, [R179+0x200] ;  /* 0x00020000b35c0984 */ /* 0x0004620000000c00 */
[----:B------:R-:W-:Y:S03]  /*5440*/  UPRMT UR4, UR37, 0x654, UR4 ;  /* 0x0000065425047896 */ /* 0x000fe60008000004 */
[----:B------:R2:W1:Y:S04]  /*5450*/  @P0 LDS.128 R96, [R178+0x200] ;  /* 0x00020000b2600984 */ /* 0x0004680000000c00 */
[----:B------:R2:W1:Y:S01]  /*5460*/  @P0 LDS.128 R100, [R177+0x200] ;  /* 0x00020000b1640984 */ /* 0x0004620000000c00 */
[----:B------:R-:W-:Y:S01]  /*5470*/  @!PT LDS RZ, [RZ] ;  /* 0x00000000fffff984 */ /* 0x000fe20000000800 */
[----:B------:R-:W-:Y:S01]  /*5480*/  @!PT LDS RZ, [RZ] ;  /* 0x00000000fffff984 */ /* 0x000fe20000000800 */
[----:B------:R-:W-:Y:S01]  /*5490*/  @!PT LDS RZ, [RZ] ;  /* 0x00000000fffff984 */ /* 0x000fe20000000800 */
[----:B------:R-:W-:Y:S01]  /*54a0*/  @!PT LDS RZ, [RZ] ;  /* 0x00000000fffff984 */ /* 0x000fe20000000800 */
[----:B------:R5:W-:Y:S06]  /*54b0*/  MEMBAR.ALL.CTA ;  /* 0x0000000000007992 */ /* 0x000bec0000008000 */
[----:B-----5:R-:W5:Y:S02]  /*54c0*/  FENCE.VIEW.ASYNC.S ;  /* 0x00000000000073c6 */ /* 0x020f640000000000 */
[----:B-----5:R-:W-:Y:S01]  /*54d0*/  SYNCS.ARRIVE.TRANS64.RED.A1T0 RZ, [UR4], RZ ;  /* 0x000000ffffff79a7 */ /* 0x020fe20008100404 */
.L_x_87:
[----:B------:R-:W-:Y:S05]  /*54e0*/  BSYNC B1 ;  /* 0x0000000000017941 */ /* 0x000fea0003800000 */
.L_x_86:
[----:B-1----:R-:W-:Y:S04]  /*54f0*/  SHF.R.U32.HI R0, RZ, 0x15, R64 ;  /* 0x00000015ff007819 */ /* 0x002fe80000011640 */
[----:B------:R-:W-:Y:S01]  /*5500*/  LOP3.LUT P0, RZ, R0, 0x3, R181, 0x48, !PT ;  /* 0x0000000300ff7812 */ /* 0x000fe200078048b5 */
[----:B------:R-:W-:Y:S01]  /*5510*/  @!UPT UIADD3 URZ, UPT, UPT, URZ, URZ, URZ ;  /* 0x000000fffffff290 */ /* 0x000fe2000fffe0ff */
[----:B------:R-:W-:Y:S11]  /*5520*/  @P4 BRA `(.L_x_91) ;  /* 0x0000000000084947 */ /* 0x000ff60003800000 */
[----:B------:R-:W1:Y:S02]  /*5530*/  SYNCS.PHASECHK.TRANS64.TRYWAIT P1, [R148+URZ+0xa0], R5 ;  /* 0x0000a005940075a7 */ /* 0x000e6400080211ff */
[----:B-1----:R-:W-:Y:S05]  /*5540*/  @!P1 BRA `(.L_x_92) ;  /* 0x0000001c008c9947 */ /* 0x002fea0003800000 */
.L_x_91:
[----:B------:R-:W-:Y:S05]  /*5550*/  @!P0 BRA `(.L_x_93) ;  /* 0x0000000000408947 */ /* 0x000fea0003800000 */
[----:B------:R-:W1:Y:S01]  /*5560*/  LDCU.64 UR8, c[0x4][0x70] ;  /* 0x01000e00ff0877ac */ /* 0x000e620008000a00 */
[----:B------:R-:W-:Y:S01]  /*5570*/  MOV R3, 0x0 ;  /* 0x0000000000037802 */ /* 0x000fe20000000f00 */
[----:B------:R-:W-:Y:S02]  /*5580*/  HFMA2 R12, -RZ, RZ, 0, 5.9604644775390625e-08 ;  /* 0x00000001ff0c7431 */ /* 0x000fe400000001ff */
[----:B------:R-:W-:Y:S02]  /*5590*/  IMAD.MOV.U32 R8, RZ, RZ, 0x192 ;  /* 0x00000192ff087424 */ /* 0x000fe400078e00ff */
[----:B------:R-:W-:Y:S01]  /*55a0*/  IMAD.MOV.U32 R13, RZ, RZ, RZ ;  /* 0x000000ffff0d7224 */ /* 0x000fe200078e00ff */
[----:B------:R-:W5:Y:S01]  /*55b0*/  LDCU.64 UR6, c[0x4][0x78] ;  /* 0x01000f00ff0677ac */ /* 0x000f620008000a00 */
[----:B------:R-:W2:Y:S01]  /*55c0*/  LDC.64 R2, c[0x4][R3] ;  /* 0x0100000003027b82 */ /* 0x000ea20000000a00 */
[----:B------:R-:W3:Y:S01]  /*55d0*/  LDCU.64 UR4, c[0x4][0x10] ;  /* 0x01000200ff0477ac */ /* 0x000ee20008000a00 */
[----:B-1----:R-:W-:Y:S01]  /*55e0*/  MOV R5, UR9 ;  /* 0x0000000900057c02 */ /* 0x002fe20008000f00 */
[----:B------:R-:W-:Y:S01]  /*55f0*/  IMAD.U32 R4, RZ, RZ, UR8 ;  /* 0x00000008ff047e24 */ /* 0x000fe2000f8e00ff */
[----:B-----5:R-:W-:Y:S01]  /*5600*/  MOV R7, UR7 ;  /* 0x0000000700077c02 */ /* 0x020fe20008000f00 */
[----:B------:R-:W-:Y:S01]  /*5610*/  IMAD.U32 R6, RZ, RZ, UR6 ;  /* 0x00000006ff067e24 */ /* 0x000fe2000f8e00ff */
[----:B---3--:R-:W-:Y:S01]  /*5620*/  MOV R11, UR5 ;  /* 0x00000005000b7c02 */ /* 0x008fe20008000f00 */
[----:B------:R-:W-:Y:S02]  /*5630*/  IMAD.U32 R10, RZ, RZ, UR4 ;  /* 0x00000004ff0a7e24 */ /* 0x000fe4000f8e00ff */
[----:B------:R-:W-:Y:S07]  /*5640*/  LEPC R20, `(.L_x_93) ;  /* 0x000000001014794e */ /* 0x000fee0000000000 */
[----:B--2-4-:R-:W-:Y:S05]  /*5650*/  CALL.ABS.NOINC R2 ;  /* 0x0000000002007343 */ /* 0x014fea0003c00000 */
.L_x_93:
[----:B------:R-:W-:Y:S01]  /*5660*/  LOP3.LUT P0, RZ, R176, 0x60, RZ, 0xc0, !PT ;  /* 0x00000060b0ff7812 */ /* 0x000fe2000780c0ff */
[----:B------:R-:W-:Y:S05]  /*5670*/  WARPSYNC.ALL ;  /* 0x0000000000007948 */ /* 0x000fea0003800000 */
[----:B----4-:R-:W-:Y:S01]  /*5680*/  IMAD.U32 R141, R90, 0x10000, RZ ;  /* 0x000100005a8d7824 */ /* 0x010fe200078e00ff */
[----:B------:R-:W-:Y:S01]  /*5690*/  R2UR UR4, R64 ;  /* 0x00000000400472ca */ /* 0x000fe200000e0000 */
[----:B------:R-:W-:Y:S01]  /*56a0*/  IMAD.U32 R136, R92, 0x10000, RZ ;  /* 0x000100005c887824 */ /* 0x000fe200078e00ff */
[C---:B------:R-:W-:Y:S01]  /*56b0*/  SHF.L.U32 R82, R88.reuse, 0x10, RZ ;  /* 0x0000001058527819 */ /* 0x040fe200000006ff */
[----:B------:R-:W-:Y:S01]  /*56c0*/  IMAD.U32 R121, R97, 0x10000, RZ ;  /* 0x0001000061797824 */ /* 0x000fe200078e00ff */
[----:B------:R-:W-:Y:S01]  /*56d0*/  PRMT R81, R88, 0x8880, RZ ;  /* 0x0000888058517816 */ /* 0x000fe200000000ff */
[----:B------:R-:W-:Y:S01]  /*56e0*/  IMAD.U32 R106, R102, 0x10000, RZ ;  /* 0x00010000666a7824 */ /* 0x000fe200078e00ff */
[----:B------:R-:W-:Y:S01]  /*56f0*/  SHF.L.U32 R83, R88, 0x8, RZ ;  /* 0x0000000858537819 */ /* 0x000fe200000006ff */
[----:B------:R-:W-:Y:S01]  /*5700*/  IMAD.SHL.U32 R129, R94, 0x100, RZ ;  /* 0x000001005e817824 */ /* 0x000fe200078e00ff */
[----:B------:R-:W-:Y:S01]  /*5710*/  SHF.R.S32.HI R82, RZ, 0x18, R82 ;  /* 0x00000018ff527819 */ /* 0x000fe20000011452 */
[----:B------:R-:W-:Y:S01]  /*5720*/  IMAD.SHL.U32 R114, R99, 0x100, RZ ;  /* 0x0000010063727824 */ /* 0x000fe200078e00ff */
[C---:B------:R-:W-:Y:S01]  /*5730*/  PRMT R145, R89.reuse, 0x8880, RZ ;  /* 0x0000888059917816 */ /* 0x040fe200000000ff */
[----:B------:R-:W-:Y:S01]  /*5740*/  BSSY.RECONVERGENT B0, `(.L_x_94) ;  /* 0x0000125000007945 */ /* 0x000fe20003800200 */
[----:B------:R-:W-:Y:S01]  /*5750*/  SHF.R.S32.HI R83, RZ, 0x18, R83 ;  /* 0x00000018ff537819 */ /* 0x000fe20000011453 */
[----:B------:R-:W3:Y:S01]  /*5760*/  LDTM.x64 R4, tmem[UR4] ;  /* 0x00000004000479ee */ /* 0x000ee20008340000 */
[----:B------:R-:W-:Y:S01]  /*5770*/  NOP ;  /* 0x0000000000007918 */ /* 0x000fe20000000000 */
[----:B------:R-:W-:Y:S02]  /*5780*/  R2UR UR5, R148 ;  /* 0x00000000940572ca */ /* 0x000fe400000e0000 */
[----:B------:R-:W-:Y:S02]  /*5790*/  SHF.R.S32.HI R84, RZ, 0x18, R88 ;  /* 0x00000018ff547819 */ /* 0x000fe40000011458 */
[----:B------:R-:W-:Y:S02]  /*57a0*/  SHF.L.U32 R144, R89, 0x10, RZ ;  /* 0x0000001059907819 */ /* 0x000fe400000006ff */
[----:B------:R-:W-:Y:S02]  /*57b0*/  PRMT R142, R90, 0x8880, RZ ;  /* 0x000088805a8e7816 */ /* 0x000fe400000000ff */
[----:B------:R-:W-:Y:S02]  /*57c0*/  SHF.R.S32.HI R85, RZ, 0x18, R89 ;  /* 0x00000018ff557819 */ /* 0x000fe40000011459 */
[C---:B------:R-:W-:Y:S02]  /*57d0*/  PRMT R140, R91.reuse, 0x8880, RZ ;  /* 0x000088805b8c7816 */ /* 0x040fe400000000ff */
[----:B------:R-:W-:Y:S01]  /*57e0*/  SHF.R.S32.HI R86, RZ, 0x18, R90 ;  /* 0x00000018ff567819 */ /* 0x000fe2000001145a */
[----:B------:R-:W-:Y:S01]  /*57f0*/  UIADD3 UR5, UPT, UPT, UR5, 0xc0, URZ ;  /* 0x000000c005057890 */ /* 0x000fe2000fffe0ff */
[----:B------:R-:W-:Y:S02]  /*5800*/  SHF.L.U32 R139, R91, 0x10, RZ ;  /* 0x000000105b8b7819 */ /* 0x000fe400000006ff */
[----:B------:R-:W-:Y:S01]  /*5810*/  PRMT R137, R92, 0x8880, RZ ;  /* 0x000088805c897816 */ /* 0x000fe200000000ff */
[----:B------:R-:W-:Y:S01]  /*5820*/  UPRMT UR5, UR37, 0x654, UR5 ;  /* 0x0000065425057896 */ /* 0x000fe20008000005 */
[----:B------:R-:W-:Y:S02]  /*5830*/  SHF.R.S32.HI R88, RZ, 0x18, R91 ;  /* 0x00000018ff587819 */ /* 0x000fe4000001145b */
[C---:B------:R-:W-:Y:S01]  /*5840*/  PRMT R134, R93.reuse, 0x8880, RZ ;  /* 0x000088805d867816 */ /* 0x040fe200000000ff */
[C---:B---3--:R-:W-:Y:S01]  /*5850*/  IMAD R4, R78.reuse, R4, RZ ;  /* 0x000000044e047224 */ /* 0x048fe200078e02ff */
[----:B------:R-:W-:Y:S01]  /*5860*/  SHF.L.U32 R133, R93, 0x10, RZ ;  /* 0x000000105d857819 */ /* 0x000fe200000006ff */
[----:B------:R-:W-:Y:S01]  /*5870*/  IMAD R5, R78, R5, RZ ;  /* 0x000000054e057224 */ /* 0x000fe200078e02ff */
[----:B------:R-:W-:Y:S01]  /*5880*/  PRMT R131, R94, 0x8880, RZ ;  /* 0x000088805e837816 */ /* 0x000fe200000000ff */
[C---:B------:R-:W-:Y:S01]  /*5890*/  IMAD R6, R78.reuse, R6, RZ ;  /* 0x000000064e067224 */ /* 0x040fe200078e02ff */
[----:B------:R-:W-:Y:S01]  /*58a0*/  SYNCS.ARRIVE.TRANS64.RED.A1T0 RZ, [UR5], RZ ;  /* 0x000000ffffff79a7 */ /* 0x000fe20008100405 */
[-C--:B------:R-:W-:Y:S01]  /*58b0*/  IMAD R4, R81, R80.reuse, R4 ;  /* 0x0000005051047224 */ /* 0x080fe200078e0204 */
[----:B------:R-:W-:Y:S01]  /*58c0*/  MOV R81, R145 ;  /* 0x0000009100517202 */ /* 0x000fe20000000f00 */
[----:B------:R-:W-:Y:S01]  /*58d0*/  IMAD R7, R78, R7, RZ ;  /* 0x000000074e077224 */ /* 0x000fe200078e02ff */
[----:B------:R-:W-:Y:S01]  /*58e0*/  SHF.L.U32 R130, R94, 0x10, RZ ;  /* 0x000000105e827819 */ /* 0x000fe200000006ff */
[-C--:B------:R-:W-:Y:S01]  /*58f0*/  IMAD R5, R82, R80.reuse, R5 ;  /* 0x0000005052057224 */ /* 0x080fe200078e0205 */
[----:B------:R-:W-:Y:S01]  /*5900*/  SHF.R.S32.HI R82, RZ, 0x18, R144 ;  /* 0x00000018ff527819 */ /* 0x000fe20000011490 */
[----:B------:R-:W-:Y:S01]  /*5910*/  IMAD R6, R83, R80, R6 ;  /* 0x0000005053067224 */ /* 0x000fe200078e0206 */
[C---:B------:R-:W-:Y:S01]  /*5920*/  PRMT R128, R95.reuse, 0x8880, RZ ;  /* 0x000088805f807816 */ /* 0x040fe200000000ff */
[----:B------:R-:W-:Y:S01]  /*5930*/  IMAD R8, R78, R8, RZ ;  /* 0x000000084e087224 */ /* 0x000fe200078e02ff */
[----:B------:R-:W-:Y:S01]  /*5940*/  SHF.L.U32 R127, R95, 0x10, RZ ;  /* 0x000000105f7f7819 */ /* 0x000fe200000006ff */
[-C--:B------:R-:W-:Y:S01]  /*5950*/  IMAD R7, R84, R80.reuse, R7 ;  /* 0x0000005054077224 */ /* 0x080fe200078e0207 */
[----:B------:R-:W-:Y:S01]  /*5960*/  PRMT R125, R96, 0x8880, RZ ;  /* 0x00008880607d7816 */ /* 0x000fe200000000ff */
[----:B------:R-:W-:Y:S01]  /*5970*/  IMAD R9, R78, R9, RZ ;  /* 0x000000094e097224 */ /* 0x000fe200078e02ff */
[----:B------:R-:W-:Y:S01]  /*5980*/  SHF.L.U32 R124, R96, 0x10, RZ ;  /* 0x00000010607c7819 */ /* 0x000fe200000006ff */
[----:B------:R-:W-:Y:S01]  /*5990*/  IMAD R8, R81, R80, R8 ;  /* 0x0000005051087224 */ /* 0x000fe200078e0208 */
[----:B------:R-:W-:Y:S01]  /*59a0*/  I2IP.S8.S32.SAT R148, R7, R6, RZ ;  /* 0x0000000607947239 */ /* 0x000fe200000014ff */
[C---:B------:R-:W-:Y:S01]  /*59b0*/  IMAD R10, R78.reuse, R10, RZ ;  /* 0x0000000a4e0a7224 */ /* 0x040fe200078e02ff */
[----:B------:R-:W-:Y:S01]  /*59c0*/  PRMT R122, R97, 0x8880, RZ ;  /* 0x00008880617a7816 */ /* 0x000fe200000000ff */
[----:B------:R-:W-:Y:S01]  /*59d0*/  IMAD R11, R78, R11, RZ ;  /* 0x0000000b4e0b7224 */ /* 0x000fe200078e02ff */
[----:B------:R-:W-:Y:S01]  /*59e0*/  I2IP.S8.S32.SAT R148, R5, R4, R148 ;  /* 0x0000000405947239 */ /* 0x000fe20000001494 */
[----:B------:R-:W-:Y:S01]  /*59f0*/  IMAD R9, R82, R80, R9 ;  /* 0x0000005052097224 */ /* 0x000fe200078e0209 */
[----:B------:R-:W-:Y:S01]  /*5a00*/  SHF.R.S32.HI R82, RZ, 0x18, R141 ;  /* 0x00000018ff527819 */ /* 0x000fe2000001148d */
[----:B------:R-:W-:Y:S01]  /*5a10*/  IMAD R12, R78, R12, RZ ;  /* 0x0000000c4e0c7224 */ /* 0x000fe200078e02ff */
[C---:B------:R-:W-:Y:S01]  /*5a20*/  PRMT R119, R98.reuse, 0x8880, RZ ;  /* 0x0000888062777816 */ /* 0x040fe200000000ff */
[----:B------:R-:W-:Y:S01]  /*5a30*/  IMAD.MOV.U32 R83, RZ, RZ, R142 ;  /* 0x000000ffff537224 */ /* 0x000fe200078e008e */
[----:B------:R-:W-:Y:S01]  /*5a40*/  SHF.L.U32 R118, R98, 0x10, RZ ;  /* 0x0000001062767819 */ /* 0x000fe200000006ff */
[C---:B------:R-:W-:Y:S01]  /*5a50*/  IMAD R13, R78.reuse, R13, RZ ;  /* 0x0000000d4e0d7224 */ /* 0x040fe200078e02ff */
[C---:B------:R-:W-:Y:S01]  /*5a60*/  PRMT R116, R99.reuse, 0x8880, RZ ;  /* 0x0000888063747816 */ /* 0x040fe200000000ff */
[C---:B------:R-:W-:Y:S01]  /*5a70*/  IMAD R14, R78.reuse, R14, RZ ;  /* 0x0000000e4e0e7224 */ /* 0x040fe200078e02ff */
[----:B------:R-:W-:Y:S01]  /*5a80*/  SHF.L.U32 R115, R99, 0x10, RZ ;  /* 0x0000001063737819 */ /* 0x000fe200000006ff */
[----:B------:R-:W-:Y:S01]  /*5a90*/  IMAD R15, R78, R15, RZ ;  /* 0x0000000f4e0f7224 */ /* 0x000fe200078e02ff */
[----:B------:R-:W-:Y:S01]  /*5aa0*/  PRMT R113, R100, 0x8880, RZ ;  /* 0x0000888064717816 */ /* 0x000fe200000000ff */
[----:B------:R-:W-:Y:S01]  /*5ab0*/  IMAD R0, R78, R16, RZ ;  /* 0x000000104e007224 */ /* 0x000fe200078e02ff */
[----:B------:R-:W-:Y:S01]  /*5ac0*/  SHF.L.U32 R112, R100, 0x10, RZ ;  /* 0x0000001064707819 */ /* 0x000fe200000006ff */
[C---:B------:R-:W-:Y:S01]  /*5ad0*/  IMAD R2, R78.reuse, R17, RZ ;  /* 0x000000114e027224 */ /* 0x040fe200078e02ff */
[C---:B------:R-:W-:Y:S01]  /*5ae0*/  PRMT R110, R101.reuse, 0x8880, RZ ;  /* 0x00008880656e7816 */ /* 0x040fe200000000ff */
[C---:B------:R-:W-:Y:S01]  /*5af0*/  IMAD R3, R78.reuse, R18, RZ ;  /* 0x000000124e037224 */ /* 0x040fe200078e02ff */
[----:B------:R-:W-:Y:S01]  /*5b00*/  SHF.L.U32 R109, R101, 0x10, RZ ;  /* 0x00000010656d7819 */ /* 0x000fe200000006ff */
[----:B------:R-:W-:Y:S01]  /*5b10*/  IMAD R19, R78, R19, RZ ;  /* 0x000000134e137224 */ /* 0x000fe200078e02ff */
[----:B------:R-:W-:Y:S01]  /*5b20*/  PRMT R107, R102, 0x8880, RZ ;  /* 0x00008880666b7816 */ /* 0x000fe200000000ff */
[C---:B------:R-:W-:Y:S01]  /*5b30*/  IMAD R16, R78.reuse, R20, RZ ;  /* 0x000000144e107224 */ /* 0x040fe200078e02ff */
[----:B------:R-:W-:Y:S01]  /*5b40*/  PRMT R104, R103, 0x8880, RZ ;  /* 0x0000888067687816 */ /* 0x000fe200000000ff */
[C---:B------:R-:W-:Y:S01]  /*5b50*/  IMAD R17, R78.reuse, R21, RZ ;  /* 0x000000154e117224 */ /* 0x040fe200078e02ff */
[----:B------:R-:W-:Y:S01]  /*5b60*/  SHF.L.U32 R143, R89, 0x8, RZ ;  /* 0x00000008598f7819 */ /* 0x000fe200000006ff */
[C---:B------:R-:W-:Y:S01]  /*5b70*/  IMAD R18, R78.reuse, R22, RZ ;  /* 0x000000164e127224 */ /* 0x040fe200078e02ff */
[----:B------:R-:W-:Y:S01]  /*5b80*/  SHF.R.S32.HI R89, RZ, 0x18, R92 ;  /* 0x00000018ff597819 */ /* 0x000fe2000001145c */
[C---:B------:R-:W-:Y:S01]  /*5b90*/  IMAD R23, R78.reuse, R23, RZ ;  /* 0x000000174e177224 */ /* 0x040fe200078e02ff */
[----:B------:R-:W-:Y:S01]  /*5ba0*/  SHF.R.S32.HI R81, RZ, 0x18, R143 ;  /* 0x00000018ff517819 */ /* 0x000fe2000001148f */
[----:B------:R-:W-:Y:S01]  /*5bb0*/  IMAD R20, R78, R24, RZ ;  /* 0x000000184e147224 */ /* 0x000fe200078e02ff */
[----:B------:R-:W-:Y:S01]  /*5bc0*/  SHF.L.U32 R87, R90, 0x8, RZ ;  /* 0x000000085a577819 */ /* 0x000fe200000006ff */
[----:B------:R-:W-:Y:S01]  /*5bd0*/  IMAD R21, R78, R25, RZ ;  /* 0x000000194e157224 */ /* 0x000fe200078e02ff */
[----:B------:R-:W-:Y:S01]  /*5be0*/  SHF.R.S32.HI R90, RZ, 0x18, R93 ;  /* 0x00000018ff5a7819 */ /* 0x000fe2000001145d */
[----:B------:R-:W-:Y:S01]  /*5bf0*/  IMAD R10, R81, R80, R10 ;  /* 0x00000050510a7224 */ /* 0x000fe200078e020a */
[----:B------:R-:W-:Y:S01]  /*5c00*/  MOV R81, R140 ;  /* 0x0000008c00517202 */ /* 0x000fe20000000f00 */
[-C--:B------:R-:W-:Y:S01]  /*5c10*/  IMAD R11, R85, R80.reuse, R11 ;  /* 0x00000050550b7224 */ /* 0x080fe200078e020b */
[----:B------:R-:W-:Y:S01]  /*5c20*/  SHF.R.S32.HI R87, RZ, 0x18, R87 ;  /* 0x00000018ff577819 */ /* 0x000fe20000011457 */
[-C--:B------:R-:W-:Y:S01]  /*5c30*/  IMAD R12, R83, R80.reuse, R12 ;  /* 0x00000050530c7224 */ /* 0x080fe200078e020c */
[----:B------:R-:W-:Y:S01]  /*5c40*/  SHF.R.S32.HI R83, RZ, 0x18, R139 ;  /* 0x00000018ff537819 */ /* 0x000fe2000001148b */
[----:B------:R-:W-:Y:S01]  /*5c50*/  IMAD R13, R82, R80, R13 ;  /* 0x00000050520d7224 */ /* 0x000fe200078e020d */
[----:B------:R-:W-:Y:S01]  /*5c60*/  I2IP.S8.S32.SAT R149, R11, R10, RZ ;  /* 0x0000000a0b957239 */ /* 0x000fe200000014ff */
[-C--:B------:R-:W-:Y:S01]  /*5c70*/  IMAD R14, R87, R80.reuse, R14 ;  /* 0x00000050570e7224 */ /* 0x080fe200078e020e */
[----:B------:R-:W-:Y:S01]  /*5c80*/  SHF.R.S32.HI R82, RZ, 0x18, R136 ;  /* 0x00000018ff527819 */ /* 0x000fe20000011488 */
[----:B------:R-:W-:Y:S01]  /*5c90*/  IMAD R15, R86, R80, R15 ;  /* 0x00000050560f7224 */ /* 0x000fe200078e020f */
[----:B------:R-:W-:Y:S01]  /*5ca0*/  I2IP.S8.S32.SAT R149, R9, R8, R149 ;  /* 0x0000000809957239 */ /* 0x000fe20000001495 */
[-C--:B------:R-:W-:Y:S01]  /*5cb0*/  IMAD R0, R81, R80.reuse, R0 ;  /* 0x0000005051007224 */ /* 0x080fe200078e0200 */
[----:B------:R-:W-:Y:S01]  /*5cc0*/  SHF.L.U32 R138, R91, 0x8, RZ ;  /* 0x000000085b8a7819 */ /* 0x000fe200000006ff */
[----:B------:R-:W-:Y:S01]  /*5cd0*/  IMAD R2, R83, R80, R2 ;  /* 0x0000005053027224 */ /* 0x000fe200078e0202 */
[----:B------:R-:W-:Y:S01]  /*5ce0*/  I2IP.S8.S32.SAT R150, R15, R14, RZ ;  /* 0x0000000e0f967239 */ /* 0x000fe200000014ff */
[C---:B------:R-:W-:Y:S01]  /*5cf0*/  IMAD R22, R78.reuse, R26, RZ ;  /* 0x0000001a4e167224 */ /* 0x040fe200078e02ff */
[----:B------:R-:W-:Y:S01]  /*5d00*/  MOV R83, R137 ;  /* 0x0000008900537202 */ /* 0x000fe20000000f00 */
[C---:B------:R-:W-:Y:S01]  /*5d10*/  IMAD R27, R78.reuse, R27, RZ ;  /* 0x0000001b4e1b7224 */ /* 0x040fe200078e02ff */
[----:B------:R-:W-:Y:S01]  /*5d20*/  I2IP.S8.S32.SAT R150, R13, R12, R150 ;  /* 0x0000000c0d967239 */ /* 0x000fe20000001496 */
[C---:B------:R-:W-:Y:S01]  /*5d30*/  IMAD R24, R78.reuse, R28, RZ ;  /* 0x0000001c4e187224 */ /* 0x040fe200078e02ff */
[----:B------:R-:W-:Y:S01]  /*5d40*/  SHF.R.S32.HI R81, RZ, 0x18, R138 ;  /* 0x00000018ff517819 */ /* 0x000fe2000001148a */
[C---:B------:R-:W-:Y:S01]  /*5d50*/  IMAD R25, R78.reuse, R29, RZ ;  /* 0x0000001d4e197224 */ /* 0x040fe200078e02ff */
[----:B------:R-:W-:Y:S01]  /*5d60*/  SHF.R.S32.HI R91, RZ, 0x18, R94 ;  /* 0x00000018ff5b7819 */ /* 0x000fe2000001145e */
[----:B------:R-:W-:Y:S01]  /*5d70*/  IMAD R26, R78, R30, RZ ;  /* 0x0000001e4e1a7224 */ /* 0x000fe200078e02ff */
[----:B------:R-:W-:Y:S01]  /*5d80*/  SHF.R.S32.HI R94, RZ, 0x18, R97 ;  /* 0x00000018ff5e7819 */ /* 0x000fe20000011461 */
[-C--:B------:R-:W-:Y:S01]  /*5d90*/  IMAD R3, R81, R80.reuse, R3 ;  /* 0x0000005051037224 */ /* 0x080fe200078e0203 */
[----:B------:R-:W-:Y:S01]  /*5da0*/  SHF.L.U32 R135, R92, 0x8, RZ ;  /* 0x000000085c877819 */ /* 0x000fe200000006ff */
[----:B------:R-:W-:Y:S01]  /*5db0*/  IMAD R19, R88, R80, R19 ;  /* 0x0000005058137224 */ /* 0x000fe200078e0213 */
[----:B------:R-:W-:Y:S01]  /*5dc0*/  MOV R81, R134 ;  /* 0x0000008600517202 */ /* 0x000fe20000000f00 */
[-C--:B------:R-:W-:Y:S01]  /*5dd0*/  IMAD R16, R83, R80.reuse, R16 ;  /* 0x0000005053107224 */ /* 0x080fe200078e0210 */
[----:B------:R-:W-:Y:S01]  /*5de0*/  SHF.R.S32.HI R85, RZ, 0x18, R135 ;  /* 0x00000018ff557819 */ /* 0x000fe20000011487 */
[-C--:B------:R-:W-:Y:S01]  /*5df0*/  IMAD R17, R82, R80.reuse, R17 ;  /* 0x0000005052117224 */ /* 0x080fe200078e0211 */
[----:B------:R-:W-:Y:S01]  /*5e00*/  I2IP.S8.S32.SAT R151, R19, R3, RZ ;  /* 0x0000000313977239 */ /* 0x000fe200000014ff */
[----:B------:R-:W-:Y:S01]  /*5e10*/  IMAD R31, R78, R31, RZ ;  /* 0x0000001f4e1f7224 */ /* 0x000fe200078e02ff */
[----:B------:R-:W-:Y:S01]  /*5e20*/  SHF.R.S32.HI R82, RZ, 0x18, R133 ;  /* 0x00000018ff527819 */ /* 0x000fe20000011485 */
[-C--:B------:R-:W-:Y:S01]  /*5e30*/  IMAD R18, R85, R80.reuse, R18 ;  /* 0x0000005055127224 */ /* 0x080fe200078e0212 */
[----:B------:R-:W-:Y:S01]  /*5e40*/  SHF.L.U32 R132, R93, 0x8, RZ ;  /* 0x000000085d847819 */ /* 0x000fe200000006ff */
[----:B------:R-:W-:Y:S01]  /*5e50*/  IMAD R23, R89, R80, R23 ;  /* 0x0000005059177224 */ /* 0x000fe200078e0217 */
[----:B------:R-:W-:Y:S01]  /*5e60*/  I2IP.S8.S32.SAT R151, R2, R0, R151 ;  /* 0x0000000002977239 */ /* 0x000fe20000001497 */
[-C--:B------:R-:W-:Y:S01]  /*5e70*/  IMAD R20, R81, R80.reuse, R20 ;  /* 0x0000005051147224 */ /* 0x080fe200078e0214 */
[----:B------:R-:W-:Y:S01]  /*5e80*/  SHF.R.S32.HI R81, RZ, 0x18, R132 ;  /* 0x00000018ff517819 */ /* 0x000fe20000011484 */
[----:B------:R-:W-:Y:S01]  /*5e90*/  IMAD R21, R82, R80, R21 ;  /* 0x0000005052157224 */ /* 0x000fe200078e0215 */
[----:B------:R-:W-:Y:S01]  /*5ea0*/  I2IP.S8.S32.SAT R160, R23, R18, RZ ;  /* 0x0000001217a07239 */ /* 0x000fe200000014ff */
[----:B------:R-:W-:Y:S01]  /*5eb0*/  IMAD R28, R78, R32, RZ ;  /* 0x000000204e1c7224 */ /* 0x000fe200078e02ff */
[----:B------:R-:W-:Y:S01]  /*5ec0*/  MOV R83, R131 ;  /* 0x0000008300537202 */ /* 0x000fe20000000f00 */
[-C--:B------:R-:W-:Y:S01]  /*5ed0*/  IMAD R22, R81, R80.reuse, R22 ;  /* 0x0000005051167224 */ /* 0x080fe200078e0216 */
[----:B------:R-:W-:Y:S01]  /*5ee0*/  SHF.R.S32.HI R82, RZ, 0x18, R130 ;  /* 0x00000018ff527819 */ /* 0x000fe20000011482 */
[-C--:B------:R-:W-:Y:S01]  /*5ef0*/  IMAD R27, R90, R80.reuse, R27 ;  /* 0x000000505a1b7224 */ /* 0x080fe200078e021b */
[----:B------:R-:W-:Y:S01]  /*5f00*/  SHF.R.S32.HI R85, RZ, 0x18, R129 ;  /* 0x00000018ff557819 */ /* 0x000fe20000011481 */
[-C--:B------:R-:W-:Y:S01]  /*5f10*/  IMAD R24, R83, R80.reuse, R24 ;  /* 0x0000005053187224 */ /* 0x080fe200078e0218 */
[----:B------:R1:W-:Y:S01]  /*5f20*/  STS.128 [R180+UR43+0x2200], R148 ;  /* 0x00220094b4007988 */ /* 0x0003e20008000c2b */
[-C--:B------:R-:W-:Y:S01]  /*5f30*/  IMAD R25, R82, R80.reuse, R25 ;  /* 0x0000005052197224 */ /* 0x080fe200078e0219 */
[----:B------:R-:W-:Y:S01]  /*5f40*/  SHF.L.U32 R126, R95, 0x8, RZ ;  /* 0x000000085f7e7819 */ /* 0x000fe200000006ff */
[----:B------:R-:W-:Y:S01]  /*5f50*/  IMAD R26, R85, R80, R26 ;  /* 0x00000050551a7224 */ /* 0x000fe200078e021a */
[----:B------:R-:W-:Y:S01]  /*5f60*/  I2IP.S8.S32.SAT R160, R17, R16, R160 ;  /* 0x0000001011a07239 */ /* 0x000fe200000014a0 */
[----:B------:R-:W-:Y:S01]  /*5f70*/  IMAD.MOV.U32 R81, RZ, RZ, R128 ;  /* 0x000000ffff517224 */ /* 0x000fe200078e0080 */
[----:B------:R-:W-:Y:S01]  /*5f80*/  SHF.R.S32.HI R82, RZ, 0x18, R127 ;  /* 0x00000018ff527819 */ /* 0x000fe2000001147f */
[C---:B------:R-:W-:Y:S01]  /*5f90*/  IMAD R29, R78.reuse, R33, RZ ;  /* 0x000000214e1d7224 */ /* 0x040fe200078e02ff */
[----:B------:R-:W-:Y:S01]  /*5fa0*/  I2IP.S8.S32.SAT R161, R27, R22, RZ ;  /* 0x000000161ba17239 */ /* 0x000fe200000014ff */
[----:B------:R-:W-:Y:S01]  /*5fb0*/  IMAD R31, R91, R80, R31 ;  /* 0x000000505b1f7224 */ /* 0x000fe200078e021f */
[----:B------:R-:W-:Y:S01]  /*5fc0*/  SHF.R.S32.HI R83, RZ, 0x18, R126 ;  /* 0x00000018ff537819 */ /* 0x000fe2000001147e */
[C---:B------:R-:W-:Y:S01]  /*5fd0*/  IMAD R30, R78.reuse, R34, RZ ;  /* 0x000000224e1e7224 */ /* 0x040fe200078e02ff */
[----:B------:R-:W-:Y:S01]  /*5fe0*/  I2IP.S8.S32.SAT R161, R21, R20, R161 ;  /* 0x0000001415a17239 */ /* 0x000fe200000014a1 */
[----:B------:R-:W-:Y:S01]  /*5ff0*/  IMAD R28, R81, R80, R28 ;  /* 0x00000050511c7224 */ /* 0x000fe200078e021c */
[----:B------:R-:W-:Y:S01]  /*6000*/  SHF.R.S32.HI R92, RZ, 0x18, R95 ;  /* 0x00000018ff5c7819 */ /* 0x000fe2000001145f */
[----:B------:R-:W-:Y:S01]  /*6010*/  IMAD R35, R78, R35, RZ ;  /* 0x000000234e237224 */ /* 0x000fe200078e02ff */
[----:B------:R-:W-:Y:S01]  /*6020*/  I2IP.S8.S32.SAT R162, R31, R26, RZ ;  /* 0x0000001a1fa27239 */ /* 0x000fe200000014ff */
[----:B------:R-:W-:Y:S01]  /*6030*/  IMAD R29, R82, R80, R29 ;  /* 0x00000050521d7224 */ /* 0x000fe200078e021d */
[----:B------:R-:W-:Y:S01]  /*6040*/  MOV R81, R125 ;  /* 0x0000007d00517202 */ /* 0x000fe20000000f00 */
[----:B------:R-:W-:Y:S01]  /*6050*/  IMAD R32, R78, R36, RZ ;  /* 0x000000244e207224 */ /* 0x000fe200078e02ff */
[----:B------:R-:W-:Y:S01]  /*6060*/  I2IP.S8.S32.SAT R162, R25, R24, R162 ;  /* 0x0000001819a27239 */ /* 0x000fe200000014a2 */
[-C--:B------:R-:W-:Y:S01]  /*6070*/  IMAD R30, R83, R80.reuse, R30 ;  /* 0x00000050531e7224 */ /* 0x080fe200078e021e */
[----:B------:R-:W-:Y:S01]  /*6080*/  SHF.L.U32 R123, R96, 0x8, RZ ;  /* 0x00000008607b7819 */ /* 0x000fe200000006ff */
[----:B------:R-:W-:Y:S01]  /*6090*/  IMAD R35, R92, R80, R35 ;  /* 0x000000505c237224 */ /* 0x000fe200078e0223 */
[----:B------:R-:W-:Y:S01]  /*60a0*/  SHF.R.S32.HI R82, RZ, 0x18, R124 ;  /* 0x00000018ff527819 */ /* 0x000fe2000001147c */
[C---:B------:R-:W-:Y:S01]  /*60b0*/  IMAD R33, R78.reuse, R37, RZ ;  /* 0x000000254e217224 */ /* 0x040fe200078e02ff */
[----:B------:R-:W-:Y:S01]  /*60c0*/  MOV R83, R122 ;  /* 0x0000007a00537202 */ /* 0x000fe20000000f00 */
[----:B------:R-:W-:Y:S01]  /*60d0*/  IMAD R32, R81, R80, R32 ;  /* 0x0000005051207224 */ /* 0x000fe200078e0220 */
[----:B------:R-:W-:Y:S01]  /*60e0*/  SHF.R.S32.HI R81, RZ, 0x18, R123 ;  /* 0x00000018ff517819 */ /* 0x000fe2000001147b */
[C---:B------:R-:W-:Y:S01]  /*60f0*/  IMAD R34, R78.reuse, R38, RZ ;  /* 0x000000264e227224 */ /* 0x040fe200078e02ff */
[----:B------:R-:W-:Y:S01]  /*6100*/  SHF.R.S32.HI R93, RZ, 0x18, R96 ;  /* 0x00000018ff5d7819 */ /* 0x000fe20000011460 */
[----:B------:R-:W-:Y:S01]  /*6110*/  IMAD R39, R78, R39, RZ ;  /* 0x000000274e277224 */ /* 0x000fe200078e02ff */
[----:B------:R-:W-:Y:S01]  /*6120*/  I2IP.S8.S32.SAT R163, R35, R30, RZ ;  /* 0x0000001e23a37239 */ /* 0x000fe200000014ff */
[----:B------:R-:W-:Y:S01]  /*6130*/  IMAD R33, R82, R80, R33 ;  /* 0x0000005052217224 */ /* 0x000fe200078e0221 */
[----:B------:R-:W-:Y:S01]  /*6140*/  SHF.L.U32 R120, R97, 0x8, RZ ;  /* 0x0000000861787819 */ /* 0x000fe200000006ff */
[C---:B------:R-:W-:Y:S01]  /*6150*/  IMAD R36, R78.reuse, R40, RZ ;  /* 0x000000284e247224 */ /* 0x040fe200078e02ff */
[----:B------:R-:W-:Y:S01]  /*6160*/  I2IP.S8.S32.SAT R163, R29, R28, R163 ;  /* 0x0000001c1da37239 */ /* 0x000fe200000014a3 */
[-C--:B------:R-:W-:Y:S01]  /*6170*/  IMAD R34, R81, R80.reuse, R34 ;  /* 0x0000005051227224 */ /* 0x080fe200078e0222 */
[----:B------:R-:W-:Y:S01]  /*6180*/  SHF.R.S32.HI R82, RZ, 0x18, R121 ;  /* 0x00000018ff527819 */ /* 0x000fe20000011479 */
[C---:B------:R-:W-:Y:S01]  /*6190*/  IMAD R37, R78.reuse, R41, RZ ;  /* 0x000000294e257224 */ /* 0x040fe200078e02ff */
[----:B------:R-:W-:Y:S01]  /*61a0*/  MOV R81, R119 ;  /* 0x0000007700517202 */ /* 0x000fe20000000f00 */
[----:B------:R-:W-:Y:S01]  /*61b0*/  IMAD R39, R93, R80, R39 ;  /* 0x000000505d277224 */ /* 0x000fe200078e0227 */
[----:B------:R-:W-:Y:S01]  /*61c0*/  SHF.R.S32.HI R85, RZ, 0x18, R120 ;  /* 0x00000018ff557819 */ /* 0x000fe20000011478 */
[C---:B------:R-:W-:Y:S01]  /*61d0*/  IMAD R38, R78.reuse, R42, RZ ;  /* 0x0000002a4e267224 */ /* 0x040fe200078e02ff */
[----:B------:R1:W-:Y:S01]  /*61e0*/  STS.128 [R179+0x2200], R160 ;  /* 0x002200a0b3007388 */ /* 0x0003e20000000c00 */
[----:B------:R-:W-:Y:S01]  /*61f0*/  IMAD R36, R83, R80, R36 ;  /* 0x0000005053247224 */ /* 0x000fe200078e0224 */
[----:B------:R-:W-:Y:S01]  /*6200*/  I2IP.S8.S32.SAT R172, R39, R34, RZ ;  /* 0x0000002227ac7239 */ /* 0x000fe200000014ff */
[----:B------:R-:W-:Y:S01]  /*6210*/  IMAD R43, R78, R43, RZ ;  /* 0x0000002b4e2b7224 */ /* 0x000fe200078e02ff */
[----:B------:R-:W-:Y:S01]  /*6220*/  MOV R83, R116 ;  /* 0x0000007400537202 */ /* 0x000fe20000000f00 */
[----:B------:R-:W-:Y:S01]  /*6230*/  IMAD R37, R82, R80, R37 ;  /* 0x0000005052257224 */ /* 0x000fe200078e0225 */
[----:B------:R-:W-:Y:S01]  /*6240*/  I2IP.S8.S32.SAT R172, R33, R32, R172 ;  /* 0x0000002021ac7239 */ /* 0x000fe200000014ac */
[----:B------:R-:W-:Y:S01]  /*6250*/  IMAD R40, R78, R44, RZ ;  /* 0x0000002c4e287224 */ /* 0x000fe200078e02ff */
[----:B------:R-:W-:Y:S01]  /*6260*/  SHF.R.S32.HI R82, RZ, 0x18, R118 ;  /* 0x00000018ff527819 */ /* 0x000fe20000011476 */
[-C--:B------:R-:W-:Y:S01]  /*6270*/  IMAD R38, R85, R80.reuse, R38 ;  /* 0x0000005055267224 */ /* 0x080fe200078e0226 */
[----:B------:R-:W-:Y:S01]  /*6280*/  SHF.L.U32 R117, R98, 0x8, RZ ;  /* 0x0000000862757819 */ /* 0x000fe200000006ff */
[-C--:B------:R-:W-:Y:S01]  /*6290*/  IMAD R43, R94, R80.reuse, R43 ;  /* 0x000000505e2b7224 */ /* 0x080fe200078e022b */
[----:B------:R-:W-:Y:S01]  /*62a0*/  SHF.R.S32.HI R95, RZ, 0x18, R98 ;  /* 0x00000018ff5f7819 */ /* 0x000fe20000011462 */
[C---:B------:R-:W-:Y:S01]  /*62b0*/  IMAD R41, R78.reuse, R45, RZ ;  /* 0x0000002d4e297224 */ /* 0x040fe200078e02ff */
[----:B------:R-:W-:Y:S01]  /*62c0*/  SHF.R.S32.HI R85, RZ, 0x18, R114 ;  /* 0x00000018ff557819 */ /* 0x000fe20000011472 */
[----:B------:R-:W-:Y:S01]  /*62d0*/  IMAD R40, R81, R80, R40 ;  /* 0x0000005051287224 */ /* 0x000fe200078e0228 */
[----:B------:R-:W-:Y:S01]  /*62e0*/  SHF.R.S32.HI R81, RZ, 0x18, R117 ;  /* 0x00000018ff517819 */ /* 0x000fe20000011475 */
[C---:B------:R-:W-:Y:S01]  /*62f0*/  IMAD R42, R78.reuse, R46, RZ ;  /* 0x0000002e4e2a7224 */ /* 0x040fe200078e02ff */
[----:B------:R-:W-:Y:S01]  /*6300*/  I2IP.S8.S32.SAT R173, R43, R38, RZ ;  /* 0x000000262bad7239 */ /* 0x000fe200000014ff */
[----:B------:R-:W-:Y:S01]  /*6310*/  IMAD R47, R78, R47, RZ ;  /* 0x0000002f4e2f7224 */ /* 0x000fe200078e02ff */
[----:B------:R-:W-:Y:S01]  /*6320*/  SHF.R.S32.HI R96, RZ, 0x18, R99 ;  /* 0x00000018ff607819 */ /* 0x000fe20000011463 */
[----:B------:R-:W-:Y:S01]  /*6330*/  IMAD R41, R82, R80, R41 ;  /* 0x0000005052297224 */ /* 0x000fe200078e0229 */
[----:B------:R-:W-:Y:S01]  /*6340*/  I2IP.S8.S32.SAT R173, R37, R36, R173 ;  /* 0x0000002425ad7239 */ /* 0x000fe200000014ad */
[C---:B------:R-:W-:Y:S01]  /*6350*/  IMAD R44, R78.reuse, R48, RZ ;  /* 0x000000304e2c7224 */ /* 0x040fe200078e02ff */
[----:B------:R-:W-:Y:S01]  /*6360*/  SHF.R.S32.HI R82, RZ, 0x18, R115 ;  /* 0x00000018ff527819 */ /* 0x000fe20000011473 */
[-C--:B------:R-:W-:Y:S01]  /*6370*/  IMAD R42, R81, R80.reuse, R42 ;  /* 0x00000050512a7224 */ /* 0x080fe200078e022a */
[----:B------:R-:W-:Y:S01]  /*6380*/  SHF.R.S32.HI R97, RZ, 0x18, R100 ;  /* 0x00000018ff617819 */ /* 0x000fe20000011464 */
[C---:B------:R-:W-:Y:S01]  /*6390*/  IMAD R45, R78.reuse, R49, RZ ;  /* 0x000000314e2d7224 */ /* 0x040fe200078e02ff */
[----:B------:R-:W-:Y:S01]  /*63a0*/  SHF.R.S32.HI R98, RZ, 0x18, R101 ;  /* 0x00000018ff627819 */ /* 0x000fe20000011465 */
[----:B------:R-:W-:Y:S01]  /*63b0*/  IMAD R47, R95, R80, R47 ;  /* 0x000000505f2f7224 */ /* 0x000fe200078e022f */
[----:B------:R-:W-:Y:S01]  /*63c0*/  SHF.R.S32.HI R99, RZ, 0x18, R102 ;  /* 0x00000018ff637819 */ /* 0x000fe20000011466 */
[----:B------:R-:W-:Y:S01]  /*63d0*/  IMAD R46, R78, R50, RZ ;  /* 0x000000324e2e7224 */ /* 0x000fe200078e02ff */
[----:B------:R-:W-:Y:S01]  /*63e0*/  SHF.L.U32 R111, R100, 0x8, RZ ;  /* 0x00000008646f7819 */ /* 0x000fe200000006ff */
        /* <DEDUP_REMOVED lines=9> */
[----:B------:R-:W-:Y:S01]  /*6480*/  SHF.R.S32.HI R100, RZ, 0x18, R103 ;  /* 0x00000018ff647819 */ /* 0x000fe20000011467 */
[----:B------:R-:W-:Y:S01]  /*6490*/  IMAD.MOV.U32 R81, RZ, RZ, R113 ;  /* 0x000000ffff517224 */ /* 0x000fe200078e0071 */
[----:B------:R-:W-:Y:S01]  /*64a0*/  SHF.L.U32 R108, R101, 0x8, RZ ;  /* 0x00000008656c7819 */ /* 0x000fe200000006ff */
[-C--:B------:R-:W-:Y:S01]  /*64b0*/  IMAD R51, R96, R80.reuse, R51 ;  /* 0x0000005060337224 */ /* 0x080fe200078e0233 */
[----:B------:R-:W-:Y:S01]  /*64c0*/  SHF.L.U32 R105, R102, 0x8, RZ ;  /* 0x0000000866697819 */ /* 0x000fe200000006ff */
[C---:B------:R-:W-:Y:S01]  /*64d0*/  IMAD R49, R78.reuse, R53, RZ ;  /* 0x000000354e317224 */ /* 0x040fe200078e02ff */
[----:B------:R-:W-:Y:S01]  /*64e0*/  SHF.L.U32 R102, R103, 0x10, RZ ;  /* 0x0000001067667819 */ /* 0x000fe200000006ff */
[----:B------:R-:W-:Y:S01]  /*64f0*/  IMAD R48, R81, R80, R48 ;  /* 0x0000005051307224 */ /* 0x000fe200078e0230 */
[----:B------:R-:W-:Y:S01]  /*6500*/  SHF.R.S32.HI R81, RZ, 0x18, R111 ;  /* 0x00000018ff517819 */ /* 0x000fe2000001146f */
[C---:B------:R-:W-:Y:S01]  /*6510*/  IMAD R50, R78.reuse, R54, RZ ;  /* 0x000000364e327224 */ /* 0x040fe200078e02ff */
[----:B------:R-:W-:Y:S01]  /*6520*/  I2IP.S8.S32.SAT R175, R51, R46, RZ ;  /* 0x0000002e33af7239 */ /* 0x000fe200000014ff */
[----:B------:R-:W-:Y:S01]  /*6530*/  IMAD R55, R78, R55, RZ ;  /* 0x000000374e377224 */ /* 0x000fe200078e02ff */
[----:B------:R-:W-:Y:S01]  /*6540*/  SHF.L.U32 R101, R103, 0x8, RZ ;  /* 0x0000000867657819 */ /* 0x000fe200000006ff */
[----:B------:R-:W-:Y:S01]  /*6550*/  IMAD R49, R82, R80, R49 ;  /* 0x0000005052317224 */ /* 0x000fe200078e0231 */
[----:B------:R-:W-:Y:S01]  /*6560*/  I2IP.S8.S32.SAT R175, R45, R44, R175 ;  /* 0x0000002c2daf7239 */ /* 0x000fe200000014af */
[C---:B------:R-:W-:Y:S01]  /*6570*/  IMAD R52, R78.reuse, R56, RZ ;  /* 0x000000384e347224 */ /* 0x040fe200078e02ff */
[----:B------:R-:W-:Y:S01]  /*6580*/  SHF.R.S32.HI R82, RZ, 0x18, R109 ;  /* 0x00000018ff527819 */ /* 0x000fe2000001146d */
[-C--:B------:R-:W-:Y:S01]  /*6590*/  IMAD R50, R81, R80.reuse, R50 ;  /* 0x0000005051327224 */ /* 0x080fe200078e0232 */
[----:B------:R-:W-:Y:S01]  /*65a0*/  SHF.R.S32.HI R81, RZ, 0x18, R108 ;  /* 0x00000018ff517819 */ /* 0x000fe2000001146c */
[C---:B------:R-:W-:Y:S01]  /*65b0*/  IMAD R53, R78.reuse, R57, RZ ;  /* 0x000000394e357224 */ /* 0x040fe200078e02ff */
[----:B------:R1:W-:Y:S01]  /*65c0*/  STS.128 [R178+0x2200], R172 ;  /* 0x002200acb2007388 */ /* 0x0003e20000000c00 */
[----:B------:R-:W-:Y:S02]  /*65d0*/  IMAD R55, R97, R80, R55 ;  /* 0x0000005061377224 */ /* 0x000fe400078e0237 */
[C---:B------:R-:W-:Y:S02]  /*65e0*/  IMAD R54, R78.reuse, R58, RZ ;  /* 0x0000003a4e367224 */ /* 0x040fe400078e02ff */
[----:B------:R-:W-:Y:S01]  /*65f0*/  IMAD R52, R83, R80, R52 ;  /* 0x0000005053347224 */ /* 0x000fe200078e0234 */
[----:B------:R-:W-:Y:S01]  /*6600*/  I2IP.S8.S32.SAT R192, R55, R50, RZ ;  /* 0x0000003237c07239 */ /* 0x000fe200000014ff */
[----:B------:R-:W-:Y:S01]  /*6610*/  IMAD R59, R78, R59, RZ ;  /* 0x0000003b4e3b7224 */ /* 0x000fe200078e02ff */
[----:B------:R-:W-:Y:S01]  /*6620*/  MOV R83, R107 ;  /* 0x0000006b00537202 */ /* 0x000fe20000000f00 */
[----:B------:R-:W-:Y:S01]  /*6630*/  IMAD R53, R82, R80, R53 ;  /* 0x0000005052357224 */ /* 0x000fe200078e0235 */
[----:B------:R-:W-:Y:S01]  /*6640*/  I2IP.S8.S32.SAT R192, R49, R48, R192 ;  /* 0x0000003031c07239 */ /* 0x000fe200000014c0 */
[C---:B------:R-:W-:Y:S01]  /*6650*/  IMAD R56, R78.reuse, R60, RZ ;  /* 0x0000003c4e387224 */ /* 0x040fe200078e02ff */
[----:B------:R-:W-:Y:S01]  /*6660*/  SHF.R.S32.HI R82, RZ, 0x18, R106 ;  /* 0x00000018ff527819 */ /* 0x000fe2000001146a */
[-C--:B------:R-:W-:Y:S01]  /*6670*/  IMAD R54, R81, R80.reuse, R54 ;  /* 0x0000005051367224 */ /* 0x080fe200078e0236 */
[----:B------:R-:W-:Y:S01]  /*6680*/  SHF.R.S32.HI R81, RZ, 0x18, R105 ;  /* 0x00000018ff517819 */ /* 0x000fe20000011469 */
[----:B------:R-:W-:Y:S02]  /*6690*/  IMAD R57, R78, R61, RZ ;  /* 0x0000003d4e397224 */ /* 0x000fe400078e02ff */
[----:B------:R-:W-:Y:S02]  /*66a0*/  IMAD R59, R98, R80, R59 ;  /* 0x00000050623b7224 */ /* 0x000fe400078e023b */
[C---:B------:R-:W-:Y:S02]  /*66b0*/  IMAD R58, R78.reuse, R62, RZ ;  /* 0x0000003e4e3a7224 */ /* 0x040fe400078e02ff */
[----:B------:R-:W-:Y:S01]  /*66c0*/  IMAD R56, R83, R80, R56 ;  /* 0x0000005053387224 */ /* 0x000fe200078e0238 */
[----:B------:R-:W-:Y:S01]  /*66d0*/  I2IP.S8.S32.SAT R193, R59, R54, RZ ;  /* 0x000000363bc17239 */ /* 0x000fe200000014ff */
[----:B------:R-:W-:Y:S01]  /*66e0*/  IMAD R63, R78, R63, RZ ;  /* 0x0000003f4e3f7224 */ /* 0x000fe200078e02ff */
[----:B------:R-:W-:Y:S01]  /*66f0*/  MOV R83, R104 ;  /* 0x0000006800537202 */ /* 0x000fe20000000f00 */
[----:B------:R-:W-:Y:S01]  /*6700*/  IMAD R57, R82, R80, R57 ;  /* 0x0000005052397224 */ /* 0x000fe200078e0239 */
[----:B------:R-:W-:Y:S01]  /*6710*/  SHF.R.S32.HI R82, RZ, 0x18, R102 ;  /* 0x00000018ff527819 */ /* 0x000fe20000011466 */
[C---:B------:R-:W-:Y:S01]  /*6720*/  IMAD R60, R78.reuse, R64, RZ ;  /* 0x000000404e3c7224 */ /* 0x040fe200078e02ff */
[----:B------:R-:W-:Y:S01]  /*6730*/  I2IP.S8.S32.SAT R193, R53, R52, R193 ;  /* 0x0000003435c17239 */ /* 0x000fe200000014c1 */
[-C--:B------:R-:W-:Y:S01]  /*6740*/  IMAD R58, R81, R80.reuse, R58 ;  /* 0x00000050513a7224 */ /* 0x080fe200078e023a */
[----:B------:R-:W-:Y:S01]  /*6750*/  SHF.R.S32.HI R81, RZ, 0x18, R101 ;  /* 0x00000018ff517819 */ /* 0x000fe20000011465 */
[C---:B------:R-:W-:Y:S02]  /*6760*/  IMAD R61, R78.reuse, R65, RZ ;  /* 0x000000414e3d7224 */ /* 0x040fe400078e02ff */
[-C--:B------:R-:W-:Y:S02]  /*6770*/  IMAD R63, R99, R80.reuse, R63 ;  /* 0x00000050633f7224 */ /* 0x080fe400078e023f */
[----:B------:R-:W-:Y:S02]  /*6780*/  IMAD R60, R83, R80, R60 ;  /* 0x00000050533c7224 */ /* 0x000fe400078e023c */
[----:B------:R-:W-:Y:S01]  /*6790*/  IMAD R62, R78, R66, RZ ;  /* 0x000000424e3e7224 */ /* 0x000fe200078e02ff */
[----:B------:R-:W-:Y:S01]  /*67a0*/  I2IP.S8.S32.SAT R194, R63, R58, RZ ;  /* 0x0000003a3fc27239 */ /* 0x000fe200000014ff */
[----:B------:R-:W-:Y:S02]  /*67b0*/  IMAD R61, R82, R80, R61 ;  /* 0x00000050523d7224 */ /* 0x000fe400078e023d */
[----:B------:R-:W-:Y:S01]  /*67c0*/  IMAD R67, R78, R67, RZ ;  /* 0x000000434e437224 */ /* 0x000fe200078e02ff */
[----:B------:R-:W-:Y:S01]  /*67d0*/  I2IP.S8.S32.SAT R194, R57, R56, R194 ;  /* 0x0000003839c27239 */ /* 0x000fe200000014c2 */
[-C--:B------:R-:W-:Y:S02]  /*67e0*/  IMAD R62, R81, R80.reuse, R62 ;  /* 0x00000050513e7224 */ /* 0x080fe400078e023e */
[----:B------:R-:W-:Y:S05]  /*67f0*/  IMAD R67, R100, R80, R67 ;  /* 0x0000005064437224 */ /* 0x000fea00078e0243 */
[----:B------:R-:W-:Y:S04]  /*6800*/  I2IP.S8.S32.SAT R189, R67, R62, RZ ;  /* 0x0000003e43bd7239 */ /* 0x000fe800000014ff */
[----:B------:R-:W-:Y:S02]  /*6810*/  I2IP.S8.S32.SAT R195, R61, R60, R189 ;  /* 0x0000003c3dc37239 */ /* 0x000fe400000014bd */
[----:B------:R-:W-:Y:S03]  /*6820*/  IADD3 R189, PT, PT, R76, 0x1, RZ ;  /* 0x000000014cbd7810 */ /* 0x000fe60007ffe0ff */
[----:B------:R1:W-:Y:S01]  /*6830*/  STS.128 [R177+0x2200], R192 ;  /* 0x002200c0b1007388 */ /* 0x0003e20000000c00 */
[----:B------:R-:W-:Y:S01]  /*6840*/  @!PT LDS RZ, [RZ] ;  /* 0x00000000fffff984 */ /* 0x000fe20000000800 */
[----:B------:R-:W-:Y:S01]  /*6850*/  @!PT LDS RZ, [RZ] ;  /* 0x00000000fffff984 */ /* 0x000fe20000000800 */
[----:B------:R-:W-:Y:S01]  /*6860*/  @!PT LDS RZ, [RZ] ;  /* 0x00000000fffff984 */ /* 0x000fe20000000800 */
[----:B------:R-:W-:Y:S01]  /*6870*/  @!PT LDS RZ, [RZ] ;  /* 0x00000000fffff984 */ /* 0x000fe20000000800 */
[----:B------:R3:W-:Y:S07]  /*6880*/  MEMBAR.ALL.CTA ;  /* 0x0000000000007992 */ /* 0x0007ee0000008000 */
[----:B---3--:R-:W3:Y:S02]  /*6890*/  FENCE.VIEW.ASYNC.S ;  /* 0x00000000000073c6 */ /* 0x008ee40000000000 */
[----:B---3--:R-:W-:Y:S06]  /*68a0*/  BAR.SYNC.DEFER_BLOCKING 0x1, 0x80 ;  /* 0x0042000000007b1d */ /* 0x008fec0000010000 */
[----:B------:R-:W-:Y:S05]  /*68b0*/  @P0 BRA `(.L_x_95) ;  /* 0x0000000000340947 */ /* 0x000fea0003800000 */
[----:B------:R-:W-:Y:S01]  /*68c0*/  UIADD3 UR12, UPT, UPT, UR43, 0x2200, URZ ;  /* 0x000022002b0c7890 */ /* 0x000fe2000fffe0ff */
[----:B------:R-:W-:Y:S01]  /*68d0*/  R2UR UR9, R165 ;  /* 0x00000000a50972ca */ /* 0x000fe200000e0000 */
[----:B------:R-:W-:Y:S01]  /*68e0*/  UIADD3 UR10, UP0, UPT, UR46, 0x680, URZ ;  /* 0x000006802e0a7890 */ /* 0x000fe2000ff1e0ff */
[----:B------:R-:W-:Y:S01]  /*68f0*/  R2UR UR8, R167 ;  /* 0x00000000a70872ca */ /* 0x000fe200000e0000 */
[----:B------:R-:W-:Y:S02]  /*6900*/  UMOV UR7, UR36 ;  /* 0x0000002400077c82 */ /* 0x000fe40008000000 */
[----:B------:R-:W-:Y:S01]  /*6910*/  IMAD.U32 R186, RZ, RZ, UR12 ;  /* 0x0000000cffba7e24 */ /* 0x000fe2000f8e00ff */
[----:B------:R-:W-:Y:S04]  /*6920*/  UIADD3.X UR11, UPT, UPT, URZ, UR47, URZ, UP0, !UPT ;  /* 0x0000002fff0b7290 */ /* 0x000fe800087fe4ff */
[----:B------:R-:W-:Y:S03]  /*6930*/  R2UR UR4, R186 ;  /* 0x00000000ba0472ca */ /* 0x000fe600000e0000 */
[----:B------:R-:W-:Y:S02]  /*6940*/  USHF.L.U32 UR5, UR9, 0x6, URZ ;  /* 0x0000000609057899 */ /* 0x000fe400080006ff */
[----:B------:R-:W-:Y:S09]  /*6950*/  USHF.L.U32 UR6, UR8, 0x7, URZ ;  /* 0x0000000708067899 */ /* 0x000ff200080006ff */
[----:B------:R3:W-:Y:S01]  /*6960*/  UTMASTG.3D [UR4], [UR10] ;  /* 0x000000040a0073b5 */ /* 0x0007e20008010000 */
[----:B------:R0:W-:Y:S01]  /*6970*/  UTMACMDFLUSH ;  /* 0x00000000000079b7 */ /* 0x0001e20000000000 */
[----:B---3--:R-:W-:Y:S04]  /*6980*/  DEPBAR.LE SB0, 0x0 ;  /* 0x000080000000791a */ /* 0x008fe80000000000 */
.L_x_95:
[----:B------:R-:W-:Y:S05]  /*6990*/  BSYNC.RECONVERGENT B0 ;  /* 0x0000000000007941 */ /* 0x000fea0003800200 */
.L_x_94:
[----:B------:R-:W-:Y:S01]  /*69a0*/  BAR.SYNC.DEFER_BLOCKING 0x1, 0x80 ;  /* 0x0042000000007b1d */ /* 0x000fe20000010000 */
[----:B------:R-:W-:Y:S01]  /*69b0*/  ISETP.NE.AND P2, PT, R187, RZ, PT ;  /* 0x000000ffbb00720c */ /* 0x000fe20003f45270 */
[----:B------:R-:W-:Y:S01]  /*69c0*/  IMAD.IADD R165, R75, 0x1, R164 ;  /* 0x000000014ba57824 */ /* 0x000fe200078e02a4 */
[----:B------:R-:W-:Y:S01]  /*69d0*/  ISETP.NE.AND P0, PT, R188, 0x2, PT ;  /* 0x00000002bc00780c */ /* 0x000fe20003f05270 */
[----:B------:R-:W-:Y:S01]  /*69e0*/  IMAD.IADD R167, R77, 0x1, R166 ;  /* 0x000000014da77824 */ /* 0x000fe200078e02a6 */
[----:B------:R-:W-:Y:S02]  /*69f0*/  ISETP.NE.AND P1, PT, R189, 0x4, PT ;  /* 0x00000004bd00780c */ /* 0x000fe40003f25270 */
[----:B------:R-:W-:Y:S02]  /*6a00*/  SEL R3, RZ, 0x1, P0 ;  /* 0x00000001ff037807 */ /* 0x000fe40000000000 */
[----:B------:R-:W-:Y:S02]  /*6a10*/  SEL R0, RZ, 0x1, P1 ;  /* 0x00000001ff007807 */ /* 0x000fe40000800000 */
[----:B------:R-:W-:Y:S02]  /*6a20*/  LOP3.LUT R184, R184, R3, RZ, 0x3c, !PT ;  /* 0x00000003b8b87212 */ /* 0x000fe400078e3cff */
[----:B------:R-:W-:Y:S02]  /*6a30*/  LOP3.LUT R185, R185, R0, RZ, 0x3c, !PT ;  /* 0x00000000b9b97212 */ /* 0x000fe400078e3cff */
[----:B------:R-:W-:Y:S02]  /*6a40*/  @P2 R2UR UR36, R182 ;  /* 0x00000000b62422ca */ /* 0x000fe400000e0000 */
[----:B------:R-:W-:Y:S02]  /*6a50*/  SEL R188, R188, RZ, P0 ;  /* 0x000000ffbcbc7207 */ /* 0x000fe40000000000 */
[----:B------:R-:W-:Y:S01]  /*6a60*/  SEL R76, R189, RZ, P1 ;  /* 0x000000ffbd4c7207 */ /* 0x000fe20000800000 */
[----:B------:R-:W-:Y:S10]  /*6a70*/  @P2 BRA `(.L_x_96) ;  /* 0xffffffdc00342947 */ /* 0x000ff4000383ffff */
[----:B------:R-:W-:Y:S05]  /*6a80*/  EXIT ;  /* 0x000000000000794d */ /* 0x000fea0003800000 */
.L_x_19:
[----:B--2---:R2:W1:Y:S02]  /*6a90*/  SYNCS.PHASECHK.TRANS64.TRYWAIT P0, [R3+URZ+0xf0], R2 ;  /* 0x0000f002030075a7 */ /* 0x00446400080011ff */
[----:B-1----:R-:W-:Y:S05]  /*6aa0*/  @!P0 NANOSLEEP.SYNCS 0x989680 ;  /* 0x009896800000895d */ /* 0x002fea0003900000 */
[----:B------:R-:W1:Y:S02]  /*6ab0*/  @!P0 SYNCS.PHASECHK.TRANS64 P0, [R3+URZ+0xf0], R2 ;  /* 0x0000f002030085a7 */ /* 0x000e6400080010ff */
[----:B-1----:R-:W-:Y:S05]  /*6ac0*/  @!P0 BRA `(.L_x_19) ;  /* 0xfffffffc00f08947 */ /* 0x002fea000383ffff */
[----:B------:R-:W-:Y:S05]  /*6ad0*/  BRA `(.L_x_97) ;  /* 0xffffffa800bc7947 */ /* 0x000fea000383ffff */
.L_x_22:
[----:B-1----:R-:W-:-:S07]  /*6ae0*/  MOV R2, UR33 ;  /* 0x0000002100027c02 */ /* 0x002fce0008000f00 */
.L_x_98:
[----:B-1----:R1:W2:Y:S02]  /*6af0*/  SYNCS.PHASECHK.TRANS64.TRYWAIT P0, [R2+URZ+0x30], R5 ;  /* 0x00003005020075a7 */ /* 0x0022a400080011ff */
[----:B--2---:R-:W-:Y:S05]  /*6b00*/  @!P0 NANOSLEEP.SYNCS 0x989680 ;  /* 0x009896800000895d */ /* 0x004fea0003900000 */
[----:B------:R-:W2:Y:S02]  /*6b10*/  @!P0 SYNCS.PHASECHK.TRANS64 P0, [R2+URZ+0x30], R5 ;  /* 0x00003005020085a7 */ /* 0x000ea400080010ff */
[----:B--2---:R-:W-:Y:S05]  /*6b20*/  @!P0 BRA `(.L_x_98) ;  /* 0xfffffffc00f08947 */ /* 0x004fea000383ffff */
[----:B------:R-:W-:Y:S05]  /*6b30*/  BRA `(.L_x_21) ;  /* 0xffffffac000c7947 */ /* 0x000fea000383ffff */
.L_x_28:
[----:B-1----:R-:W-:-:S07]  /*6b40*/  MOV R2, UR17 ;  /* 0x0000001100027c02 */ /* 0x002fce0008000f00 */
.L_x_99:
[----:B-1----:R1:W2:Y:S02]  /*6b50*/  SYNCS.PHASECHK.TRANS64.TRYWAIT P0, [R2+URZ+0x30], R5 ;  /* 0x00003005020075a7 */ /* 0x0022a400080011ff */
[----:B--2---:R-:W-:Y:S05]  /*6b60*/  @!P0 NANOSLEEP.SYNCS 0x989680 ;  /* 0x009896800000895d */ /* 0x004fea0003900000 */
[----:B------:R-:W2:Y:S02]  /*6b70*/  @!P0 SYNCS.PHASECHK.TRANS64 P0, [R2+URZ+0x30], R5 ;  /* 0x00003005020085a7 */ /* 0x000ea400080010ff */
[----:B--2---:R-:W-:Y:S05]  /*6b80*/  @!P0 BRA `(.L_x_99) ;  /* 0xfffffffc00f08947 */ /* 0x004fea000383ffff */
[----:B------:R-:W-:Y:S05]  /*6b90*/  BRA `(.L_x_27) ;  /* 0xffffffac00b47947 */ /* 0x000fea000383ffff */
.L_x_32:
[----:B-1----:R1:W2:Y:S02]  /*6ba0*/  SYNCS.PHASECHK.TRANS64.TRYWAIT P0, [R2+URZ+0x80], R3 ;  /* 0x00008003020075a7 */ /* 0x0022a400080011ff */
[----:B--2---:R-:W-:Y:S05]  /*6bb0*/  @!P0 NANOSLEEP.SYNCS 0x989680 ;  /* 0x009896800000895d */ /* 0x004fea0003900000 */
[----:B------:R-:W2:Y:S02]  /*6bc0*/  @!P0 SYNCS.PHASECHK.TRANS64 P0, [R2+URZ+0x80], R3 ;  /* 0x00008003020085a7 */ /* 0x000ea400080010ff */
[----:B--2---:R-:W-:Y:S05]  /*6bd0*/  @!P0 BRA `(.L_x_32) ;  /* 0xfffffffc00f08947 */ /* 0x004fea000383ffff */
[----:B------:R-:W-:Y:S05]  /*6be0*/  BRA `(.L_x_100) ;  /* 0xffffffb000447947 */ /* 0x000fea000383ffff */
.L_x_36:
[----:B----4-:R-:W-:-:S07]  /*6bf0*/  MOV R0, UR5 ;  /* 0x0000000500007c02 */ /* 0x010fce0008000f00 */
.L_x_101:
[----:B-1----:R1:W2:Y:S02]  /*6c00*/  SYNCS.PHASECHK.TRANS64.TRYWAIT P0, [R0+URZ], R3 ;  /* 0x00000003000075a7 */ /* 0x0022a400080011ff */
[----:B--2---:R-:W-:Y:S05]  /*6c10*/  @!P0 NANOSLEEP.SYNCS 0x989680 ;  /* 0x009896800000895d */ /* 0x004fea0003900000 */
[----:B------:R-:W2:Y:S02]  /*6c20*/  @!P0 SYNCS.PHASECHK.TRANS64 P0, [R0+URZ], R3 ;  /* 0x00000003000085a7 */ /* 0x000ea400080010ff */
[----:B--2---:R-:W-:Y:S05]  /*6c30*/  @!P0 BRA `(.L_x_101) ;  /* 0xfffffffc00f08947 */ /* 0x004fea000383ffff */
[----:B------:R-:W-:Y:S05]  /*6c40*/  BRA `(.L_x_102) ;  /* 0xffffffb400b47947 */ /* 0x000fea000383ffff */
.L_x_37:
[----:B----4-:R-:W-:-:S07]  /*6c50*/  MOV R0, UR5 ;  /* 0x0000000500007c02 */ /* 0x010fce0008000f00 */
.L_x_103:
[----:B-1----:R1:W2:Y:S02]  /*6c60*/  SYNCS.PHASECHK.TRANS64.TRYWAIT P0, [R0+URZ], R3 ;  /* 0x00000003000075a7 */ /* 0x0022a400080011ff */
[----:B--2---:R-:W-:Y:S05]  /*6c70*/  @!P0 NANOSLEEP.SYNCS 0x989680 ;  /* 0x009896800000895d */ /* 0x004fea0003900000 */
[----:B------:R-:W2:Y:S02]  /*6c80*/  @!P0 SYNCS.PHASECHK.TRANS64 P0, [R0+URZ], R3 ;  /* 0x00000003000085a7 */ /* 0x000ea400080010ff */
[----:B--2---:R-:W-:Y:S05]  /*6c90*/  @!P0 BRA `(.L_x_103) ;  /* 0xfffffffc00f08947 */ /* 0x004fea000383ffff */
[----:B------:R-:W-:Y:S05]  /*6ca0*/  BRA `(.L_x_104) ;  /* 0xffffffb400c07947 */ /* 0x000fea000383ffff */
.L_x_38:
[----:B----4-:R-:W-:-:S07]  /*6cb0*/  MOV R0, UR5 ;  /* 0x0000000500007c02 */ /* 0x010fce0008000f00 */
.L_x_105:
[----:B-1----:R1:W2:Y:S02]  /*6cc0*/  SYNCS.PHASECHK.TRANS64.TRYWAIT P0, [R0+URZ], R3 ;  /* 0x00000003000075a7 */ /* 0x0022a400080011ff */
[----:B--2---:R-:W-:Y:S05]  /*6cd0*/  @!P0 NANOSLEEP.SYNCS 0x989680 ;  /* 0x009896800000895d */ /* 0x004fea0003900000 */
[----:B------:R-:W2:Y:S02]  /*6ce0*/  @!P0 SYNCS.PHASECHK.TRANS64 P0, [R0+URZ], R3 ;  /* 0x00000003000085a7 */ /* 0x000ea400080010ff */
[----:B--2---:R-:W-:Y:S05]  /*6cf0*/  @!P0 BRA `(.L_x_105) ;  /* 0xfffffffc00f08947 */ /* 0x004fea000383ffff */
[----:B------:R-:W-:Y:S05]  /*6d00*/  BRA `(.L_x_106) ;  /* 0xffffffb400cc7947 */ /* 0x000fea000383ffff */
.L_x_39:
[----:B----4-:R-:W-:-:S07]  /*6d10*/  MOV R0, UR5 ;  /* 0x0000000500007c02 */ /* 0x010fce0008000f00 */
.L_x_107:
[----:B-1----:R1:W2:Y:S02]  /*6d20*/  SYNCS.PHASECHK.TRANS64.TRYWAIT P0, [R0+URZ], R3 ;  /* 0x00000003000075a7 */ /* 0x0022a400080011ff */
[----:B--2---:R-:W-:Y:S05]  /*6d30*/  @!P0 NANOSLEEP.SYNCS 0x989680 ;  /* 0x009896800000895d */ /* 0x004fea0003900000 */
[----:B------:R-:W2:Y:S02]  /*6d40*/  @!P0 SYNCS.PHASECHK.TRANS64 P0, [R0+URZ], R3 ;  /* 0x00000003000085a7 */ /* 0x000ea400080010ff */
[----:B--2---:R-:W-:Y:S05]  /*6d50*/  @!P0 BRA `(.L_x_107) ;  /* 0xfffffffc00f08947 */ /* 0x004fea000383ffff */
[----:B------:R-:W-:Y:S05]  /*6d60*/  BRA `(.L_x_108) ;  /* 0xffffffb400d87947 */ /* 0x000fea000383ffff */
.L_x_40:
[----:B----4-:R-:W-:-:S07]  /*6d70*/  MOV R0, UR5 ;  /* 0x0000000500007c02 */ /* 0x010fce0008000f00 */
.L_x_109:
[----:B-1----:R1:W2:Y:S02]  /*6d80*/  SYNCS.PHASECHK.TRANS64.TRYWAIT P0, [R0+URZ], R3 ;  /* 0x00000003000075a7 */ /* 0x0022a400080011ff */
[----:B--2---:R-:W-:Y:S05]  /*6d90*/  @!P0 NANOSLEEP.SYNCS 0x989680 ;  /* 0x009896800000895d */ /* 0x004fea0003900000 */
[----:B------:R-:W2:Y:S02]  /*6da0*/  @!P0 SYNCS.PHASECHK.TRANS64 P0, [R0+URZ], R3 ;  /* 0x00000003000085a7 */ /* 0x000ea400080010ff */
[----:B--2---:R-:W-:Y:S05]  /*6db0*/  @!P0 BRA `(.L_x_109) ;  /* 0xfffffffc00f08947 */ /* 0x004fea000383ffff */
[----:B------:R-:W-:Y:S05]  /*6dc0*/  BRA `(.L_x_110) ;  /* 0xffffffb400e47947 */ /* 0x000fea000383ffff */
.L_x_43:
[----:B-1----:R1:W2:Y:S02]  /*6dd0*/  SYNCS.PHASECHK.TRANS64.TRYWAIT P0, [R0+URZ+0xe0], R5 ;  /* 0x0000e005000075a7 */ /* 0x0022a400080011ff */
[----:B--2---:R-:W-:Y:S05]  /*6de0*/  @!P0 NANOSLEEP.SYNCS 0x989680 ;  /* 0x009896800000895d */ /* 0x004fea0003900000 */
[----:B------:R-:W2:Y:S02]  /*6df0*/  @!P0 SYNCS.PHASECHK.TRANS64 P0, [R0+URZ+0xe0], R5 ;  /* 0x0000e005000085a7 */ /* 0x000ea400080010ff */
[----:B--2---:R-:W-:Y:S05]  /*6e00*/  @!P0 BRA `(.L_x_43) ;  /* 0xfffffffc00f08947 */ /* 0x004fea000383ffff */
[----:B------:R-:W-:Y:S05]  /*6e10*/  BRA `(.L_x_111) ;  /* 0xffffffb800407947 */ /* 0x000fea000383ffff */
.L_x_44:
[----:B------:R-:W-:-:S07]  /*6e20*/  MOV R0, UR5 ;  /* 0x0000000500007c02 */ /* 0x000fce0008000f00 */
.L_x_112:
[----:B-1----:R1:W2:Y:S02]  /*6e30*/  SYNCS.PHASECHK.TRANS64.TRYWAIT P0, [R0+URZ+0x90], R5 ;  /* 0x00009005000075a7 */ /* 0x0022a400080011ff */
[----:B--2---:R-:W-:Y:S05]  /*6e40*/  @!P0 NANOSLEEP.SYNCS 0x989680 ;  /* 0x009896800000895d */ /* 0x004fea0003900000 */
[----:B------:R-:W2:Y:S02]  /*6e50*/  @!P0 SYNCS.PHASECHK.TRANS64 P0, [R0+URZ+0x90], R5 ;  /* 0x00009005000085a7 */ /* 0x000ea400080010ff */
[----:B--2---:R-:W-:Y:S05]  /*6e60*/  @!P0 BRA `(.L_x_112) ;  /* 0xfffffffc00f08947 */ /* 0x004fea000383ffff */
[----:B------:R-:W-:Y:S05]  /*6e70*/  BRA `(.L_x_113) ;  /* 0xffffffb800507947 */ /* 0x000fea000383ffff */
.L_x_45:
[----:B-1----:R1:W2:Y:S02]  /*6e80*/  SYNCS.PHASECHK.TRANS64.TRYWAIT P1, [R0+URZ+0x80], R5 ;  /* 0x00008005000075a7 */ /* 0x0022a400080211ff */
[----:B--2---:R-:W-:Y:S05]  /*6e90*/  @!P1 NANOSLEEP.SYNCS 0x989680 ;  /* 0x009896800000995d */ /* 0x004fea0003900000 */
[----:B------:R-:W2:Y:S02]  /*6ea0*/  @!P1 SYNCS.PHASECHK.TRANS64 P1, [R0+URZ+0x80], R5 ;  /* 0x00008005000095a7 */ /* 0x000ea400080210ff */
[----:B--2---:R-:W-:Y:S05]  /*6eb0*/  @!P1 BRA `(.L_x_45) ;  /* 0xfffffffc00f09947 */ /* 0x004fea000383ffff */
[----:B------:R-:W-:Y:S05]  /*6ec0*/  BRA `(.L_x_114) ;  /* 0xffffffb800807947 */ /* 0x000fea000383ffff */
.L_x_48:
[----:B------:R-:W-:-:S07]  /*6ed0*/  MOV R0, UR5 ;  /* 0x0000000500007c02 */ /* 0x000fce0008000f00 */
.L_x_115:
[----:B-1----:R1:W2:Y:S02]  /*6ee0*/  SYNCS.PHASECHK.TRANS64.TRYWAIT P0, [R0+URZ+0x90], R3 ;  /* 0x00009003000075a7 */ /* 0x0022a400080011ff */
[----:B--2---:R-:W-:Y:S05]  /*6ef0*/  @!P0 NANOSLEEP.SYNCS 0x989680 ;  /* 0x009896800000895d */ /* 0x004fea0003900000 */
[----:B------:R-:W2:Y:S02]  /*6f00*/  @!P0 SYNCS.PHASECHK.TRANS64 P0, [R0+URZ+0x90], R3 ;  /* 0x00009003000085a7 */ /* 0x000ea400080010ff */
[----:B--2---:R-:W-:Y:S05]  /*6f10*/  @!P0 BRA `(.L_x_115) ;  /* 0xfffffffc00f08947 */ /* 0x004fea000383ffff */
[----:B------:R-:W-:Y:S05]  /*6f20*/  BRA `(.L_x_47) ;  /* 0xffffffb800d47947 */ /* 0x000fea000383ffff */
.L_x_55:
[----:B-1----:R1:W2:Y:S02]  /*6f30*/  SYNCS.PHASECHK.TRANS64.TRYWAIT P1, [R0+URZ+0x80], R5 ;  /* 0x00008005000075a7 */ /* 0x0022a400080211ff */
[----:B--2---:R-:W-:Y:S05]  /*6f40*/  @!P1 NANOSLEEP.SYNCS 0x989680 ;  /* 0x009896800000995d */ /* 0x004fea0003900000 */
[----:B------:R-:W2:Y:S02]  /*6f50*/  @!P1 SYNCS.PHASECHK.TRANS64 P1, [R0+URZ+0x80], R5 ;  /* 0x00008005000095a7 */ /* 0x000ea400080210ff */
[----:B--2---:R-:W-:Y:S05]  /*6f60*/  @!P1 BRA `(.L_x_55) ;  /* 0xfffffffc00f09947 */ /* 0x004fea000383ffff */
[----:B------:R-:W-:Y:S05]  /*6f70*/  BRA `(.L_x_116) ;  /* 0xffffffc0002c7947 */ /* 0x000fea000383ffff */
.L_x_56:
[----:B------:R-:W-:-:S07]  /*6f80*/  MOV R3, UR9 ;  /* 0x0000000900037c02 */ /* 0x000fce0008000f00 */
.L_x_117:
[----:B-1----:R1:W2:Y:S02]  /*6f90*/  SYNCS.PHASECHK.TRANS64.TRYWAIT P0, [R3+URZ+0xc0], R0 ;  /* 0x0000c000030075a7 */ /* 0x0022a400080011ff */
[----:B--2---:R-:W-:Y:S05]  /*6fa0*/  @!P0 NANOSLEEP.SYNCS 0x989680 ;  /* 0x009896800000895d */ /* 0x004fea0003900000 */
[----:B------:R-:W2:Y:S02]  /*6fb0*/  @!P0 SYNCS.PHASECHK.TRANS64 P0, [R3+URZ+0xc0], R0 ;  /* 0x0000c000030085a7 */ /* 0x000ea400080010ff */
[----:B--2---:R-:W-:Y:S05]  /*6fc0*/  @!P0 BRA `(.L_x_117) ;  /* 0xfffffffc00f08947 */ /* 0x004fea000383ffff */
[----:B------:R-:W-:Y:S05]  /*6fd0*/  BRA `(.L_x_118) ;  /* 0xffffffc000607947 */ /* 0x000fea000383ffff */
.L_x_59:
[----:B------:R-:W-:Y:S07]  /*6fe0*/  MOV R0, UR7 ;  /* 0x0000000700007c02 */ /* 0x000fee0008000f00 */
.L_x_119:
[----:B-1----:R1:W2:Y:S02]  /*6ff0*/  SYNCS.PHASECHK.TRANS64.TRYWAIT P0, [R0+URZ], R3 ;  /* 0x00000003000075a7 */ /* 0x0022a400080011ff */
[----:B--2---:R-:W-:Y:S05]  /*7000*/  @!P0 NANOSLEEP.SYNCS 0x989680 ;  /* 0x009896800000895d */ /* 0x004fea0003900000 */
[----:B------:R-:W2:Y:S02]  /*7010*/  @!P0 SYNCS.PHASECHK.TRANS64 P0, [R0+URZ], R3 ;  /* 0x00000003000085a7 */ /* 0x000ea400080010ff */
[----:B--2---:R-:W-:Y:S05]  /*7020*/  @!P0 BRA `(.L_x_119) ;  /* 0xfffffffc00f08947 */ /* 0x004fea000383ffff */
[----:B------:R-:W-:Y:S05]  /*7030*/  BRA `(.L_x_58) ;  /* 0xffffffc000807947 */ /* 0x000fea000383ffff */
.L_x_62:
[----:B------:R-:W-:-:S07]  /*7040*/  MOV R0, UR5 ;  /* 0x0000000500007c02 */ /* 0x000fce0008000f00 */
.L_x_120:
[----:B--2---:R2:W3:Y:S02]  /*7050*/  SYNCS.PHASECHK.TRANS64.TRYWAIT P0, [R0+URZ], R3 ;  /* 0x00000003000075a7 */ /* 0x0044e400080011ff */
[----:B---3--:R-:W-:Y:S05]  /*7060*/  @!P0 NANOSLEEP.SYNCS 0x989680 ;  /* 0x009896800000895d */ /* 0x008fea0003900000 */
[----:B------:R-:W3:Y:S02]  /*7070*/  @!P0 SYNCS.PHASECHK.TRANS64 P0, [R0+URZ], R3 ;  /* 0x00000003000085a7 */ /* 0x000ee400080010ff */
[----:B---3--:R-:W-:Y:S05]  /*7080*/  @!P0 BRA `(.L_x_120) ;  /* 0xfffffffc00f08947 */ /* 0x008fea000383ffff */
[----:B------:R-:W-:Y:S05]  /*7090*/  BRA `(.L_x_121) ;  /* 0xffffffc400207947 */ /* 0x000fea000383ffff */
.L_x_63:
[----:B------:R-:W-:-:S07]  /*70a0*/  MOV R0, UR5 ;  /* 0x0000000500007c02 */ /* 0x000fce0008000f00 */
.L_x_122:
[----:B--2---:R2:W3:Y:S02]  /*70b0*/  SYNCS.PHASECHK.TRANS64.TRYWAIT P0, [R0+URZ], R3 ;  /* 0x00000003000075a7 */ /* 0x0044e400080011ff */
[----:B---3--:R-:W-:Y:S05]  /*70c0*/  @!P0 NANOSLEEP.SYNCS 0x989680 ;  /* 0x009896800000895d */ /* 0x008fea0003900000 */
[----:B------:R-:W3:Y:S02]  /*70d0*/  @!P0 SYNCS.PHASECHK.TRANS64 P0, [R0+URZ], R3 ;  /* 0x00000003000085a7 */ /* 0x000ee400080010ff */
[----:B---3--:R-:W-:Y:S05]  /*70e0*/  @!P0 BRA `(.L_x_122) ;  /* 0xfffffffc00f08947 */ /* 0x008fea000383ffff */
[----:B------:R-:W-:Y:S05]  /*70f0*/  BRA `(.L_x_123) ;  /* 0xffffffc4002c7947 */ /* 0x000fea000383ffff */
.L_x_64:
[----:B------:R-:W-:-:S07]  /*7100*/  MOV R0, UR5 ;  /* 0x0000000500007c02 */ /* 0x000fce0008000f00 */
.L_x_124:
[----:B--2---:R2:W3:Y:S02]  /*7110*/  SYNCS.PHASECHK.TRANS64.TRYWAIT P0, [R0+URZ], R3 ;  /* 0x00000003000075a7 */ /* 0x0044e400080011ff */
[----:B---3--:R-:W-:Y:S05]  /*7120*/  @!P0 NANOSLEEP.SYNCS 0x989680 ;  /* 0x009896800000895d */ /* 0x008fea0003900000 */
[----:B------:R-:W3:Y:S02]  /*7130*/  @!P0 SYNCS.PHASECHK.TRANS64 P0, [R0+URZ], R3 ;  /* 0x00000003000085a7 */ /* 0x000ee400080010ff */
[----:B---3--:R-:W-:Y:S05]  /*7140*/  @!P0 BRA `(.L_x_124) ;  /* 0xfffffffc00f08947 */ /* 0x008fea000383ffff */
[----:B------:R-:W-:Y:S05]  /*7150*/  BRA `(.L_x_125) ;  /* 0xffffffc400387947 */ /* 0x000fea000383ffff */
.L_x_65:
[----:B------:R-:W-:-:S07]  /*7160*/  MOV R0, UR7 ;  /* 0x0000000700007c02 */ /* 0x000fce0008000f00 */
.L_x_126:
[----:B--2---:R2:W3:Y:S02]  /*7170*/  SYNCS.PHASECHK.TRANS64.TRYWAIT P0, [R0+URZ], R3 ;  /* 0x00000003000075a7 */ /* 0x0044e400080011ff */
[----:B---3--:R-:W-:Y:S05]  /*7180*/  @!P0 NANOSLEEP.SYNCS 0x989680 ;  /* 0x009896800000895d */ /* 0x008fea0003900000 */
[----:B------:R-:W3:Y:S02]  /*7190*/  @!P0 SYNCS.PHASECHK.TRANS64 P0, [R0+URZ], R3 ;  /* 0x00000003000085a7 */ /* 0x000ee400080010ff */
[----:B---3--:R-:W-:Y:S05]  /*71a0*/  @!P0 BRA `(.L_x_126) ;  /* 0xfffffffc00f08947 */ /* 0x008fea000383ffff */
[----:B------:R-:W-:Y:S05]  /*71b0*/  BRA `(.L_x_127) ;  /* 0xffffffc400447947 */ /* 0x000fea000383ffff */
.L_x_70:
[----:B---3--:R3:W1:Y:S02]  /*71c0*/  SYNCS.PHASECHK.TRANS64.TRYWAIT P0, [R0+URZ+0x80], R3 ;  /* 0x00008003000075a7 */ /* 0x00866400080011ff */
[----:B-1----:R-:W-:Y:S05]  /*71d0*/  @!P0 NANOSLEEP.SYNCS 0x989680 ;  /* 0x009896800000895d */ /* 0x002fea0003900000 */
[----:B------:R-:W1:Y:S02]  /*71e0*/  @!P0 SYNCS.PHASECHK.TRANS64 P0, [R0+URZ+0x80], R3 ;  /* 0x00008003000085a7 */ /* 0x000e6400080010ff */
[----:B-1----:R-:W-:Y:S05]  /*71f0*/  @!P0 BRA `(.L_x_70) ;  /* 0xfffffffc00f08947 */ /* 0x002fea000383ffff */
[----:B------:R-:W-:Y:S05]  /*7200*/  BRA `(.L_x_128) ;  /* 0xffffffc800407947 */ /* 0x000fea000383ffff */
.L_x_73:
[----:B------:R-:W-:Y:S07]  /*7210*/  MOV R0, UR6 ;  /* 0x0000000600007c02 */ /* 0x000fee0008000f00 */
.L_x_129:
[----:B-1----:R1:W3:Y:S02]  /*7220*/  SYNCS.PHASECHK.TRANS64.TRYWAIT P0, [R0+URZ+0x78], R3 ;  /* 0x00007803000075a7 */ /* 0x0022e400080011ff */
[----:B---3--:R-:W-:Y:S05]  /*7230*/  @!P0 NANOSLEEP.SYNCS 0x989680 ;  /* 0x009896800000895d */ /* 0x008fea0003900000 */
[----:B------:R-:W3:Y:S02]  /*7240*/  @!P0 SYNCS.PHASECHK.TRANS64 P0, [R0+URZ+0x78], R3 ;  /* 0x00007803000085a7 */ /* 0x000ee400080010ff */
[----:B---3--:R-:W-:Y:S05]  /*7250*/  @!P0 BRA `(.L_x_129) ;  /* 0xfffffffc00f08947 */ /* 0x008fea000383ffff */
[----:B------:R-:W-:Y:S05]  /*7260*/  BRA `(.L_x_72) ;  /* 0xffffffcc002c7947 */ /* 0x000fea000383ffff */
.L_x_76:
[----:B------:R-:W-:Y:S07]  /*7270*/  MOV R3, UR6 ;  /* 0x0000000600037c02 */ /* 0x000fee0008000f00 */
.L_x_130:
[----:B-1----:R1:W2:Y:S02]  /*7280*/  SYNCS.PHASECHK.TRANS64.TRYWAIT P2, [R3+URZ+0x68], R26 ;  /* 0x0000681a030075a7 */ /* 0x0022a400080411ff */
[----:B--2---:R-:W-:Y:S05]  /*7290*/  @!P2 NANOSLEEP.SYNCS 0x989680 ;  /* 0x009896800000a95d */ /* 0x004fea0003900000 */
[----:B------:R-:W2:Y:S02]  /*72a0*/  @!P2 SYNCS.PHASECHK.TRANS64 P2, [R3+URZ+0x68], R26 ;  /* 0x0000681a0300a5a7 */ /* 0x000ea400080410ff */
[----:B--2---:R-:W-:Y:S05]  /*72b0*/  @!P2 BRA `(.L_x_130) ;  /* 0xfffffffc00f0a947 */ /* 0x004fea000383ffff */
[----:B------:R-:W-:Y:S05]  /*72c0*/  BRA `(.L_x_131) ;  /* 0xffffffcc00c07947 */ /* 0x000fea000383ffff */
.L_x_79:
[----:B--2---:R2:W4:Y:S02]  /*72d0*/  SYNCS.PHASECHK.TRANS64.TRYWAIT P0, [R0+URZ+0x80], R3 ;  /* 0x00008003000075a7 */ /* 0x00452400080011ff */
[----:B----4-:R-:W-:Y:S05]  /*72e0*/  @!P0 NANOSLEEP.SYNCS 0x989680 ;  /* 0x009896800000895d */ /* 0x010fea0003900000 */
[----:B------:R-:W4:Y:S02]  /*72f0*/  @!P0 SYNCS.PHASECHK.TRANS64 P0, [R0+URZ+0x80], R3 ;  /* 0x00008003000085a7 */ /* 0x000f2400080010ff */
[----:B----4-:R-:W-:Y:S05]  /*7300*/  @!P0 BRA `(.L_x_79) ;  /* 0xfffffffc00f08947 */ /* 0x010fea000383ffff */
[----:B------:R-:W-:Y:S05]  /*7310*/  BRA `(.L_x_132) ;  /* 0xffffffd400207947 */ /* 0x000fea000383ffff */
.L_x_90:
[----:B-1----:R-:W-:Y:S04]  /*7320*/  MOV R0, UR43 ;  /* 0x0000002b00007c02 */ /* 0x002fe80008000f00 */
[----:B------:R1:W2:Y:S03]  /*7330*/  SYNCS.PHASECHK.TRANS64.TRYWAIT P1, [R0+URZ+0x60], R3 ;  /* 0x00006003000075a7 */ /* 0x0002a600080211ff */
[----:B--2---:R-:W-:Y:S05]  /*7340*/  @!P1 NANOSLEEP.SYNCS 0x989680 ;  /* 0x009896800000995d */ /* 0x004fea0003900000 */
[----:B------:R-:W2:Y:S02]  /*7350*/  @!P1 SYNCS.PHASECHK.TRANS64 P1, [R0+URZ+0x60], R3 ;  /* 0x00006003000095a7 */ /* 0x000ea400080210ff */
[----:B--2---:R-:W-:Y:S05]  /*7360*/  @!P1 BRA `(.L_x_90) ;  /* 0xfffffffc00ec9947 */ /* 0x004fea000383ffff */
[----:B------:R-:W-:Y:S05]  /*7370*/  BRA `(.L_x_89) ;  /* 0xffffffe0001c7947 */ /* 0x000fea000383ffff */
.L_x_92:
[----:B------:R1:W1:Y:S02]  /*7380*/  SYNCS.PHASECHK.TRANS64.TRYWAIT P1, [R148+URZ+0xa0], R5 ;  /* 0x0000a005940075a7 */ /* 0x00026400080211ff */
[----:B-1----:R-:W-:Y:S05]  /*7390*/  @!P1 NANOSLEEP.SYNCS 0x989680 ;  /* 0x009896800000995d */ /* 0x002fea0003900000 */
[----:B------:R-:W1:Y:S02]  /*73a0*/  @!P1 SYNCS.PHASECHK.TRANS64 P1, [R148+URZ+0xa0], R5 ;  /* 0x0000a005940095a7 */ /* 0x000e6400080210ff */
[----:B-1----:R-:W-:Y:S05]  /*73b0*/  @!P1 BRA `(.L_x_92) ;  /* 0xfffffffc00f09947 */ /* 0x002fea000383ffff */
[----:B------:R-:W-:Y:S05]  /*73c0*/  BRA `(.L_x_91) ;  /* 0xffffffe000607947 */ /* 0x000fea000383ffff */
        .weak           $__internal_0_$__cuda_sm10x_tcgen05_guardrail_trap_col_being_dealloced_not_returned_by_alloc
        .type           $__internal_0_$__cuda_sm10x_tcgen05_guardrail_trap_col_being_dealloced_not_returned_by_alloc,@function
        .size           $__internal_0_$__cuda_sm10x_tcgen05_guardrail_trap_col_being_dealloced_not_returned_by_alloc,($__internal_1_$__cuda_sm10x_tcgen05_guardrail_trap_phase_invalid_during_alloc - $__internal_0_$__cuda_sm10x_tcgen05_guardrail_trap_col_being_dealloced_not_returned_by_alloc)
$__internal_0_$__cuda_sm10x_tcgen05_guardrail_trap_col_being_dealloced_not_returned_by_alloc:
[----:B------:R-:W-:Y:S05]  /*73d0*/  BPT.TRAP 0x1 ;  /* 0x000000040000795c */ /* 0x000fea0000300000 */
[----:B------:R-:W-:-:S04]  /*73e0*/  HFMA2 R3, -RZ, RZ, 0, 0 ;  /* 0x00000000ff037431 */ /* 0x000fc800000001ff */
[----:B------:R-:W-:Y:S05]  /*73f0*/  RET.REL.NODEC R2 `(_ZN7cutlass13device_kernelINS_4gemm6kernel13GemmUniversalIN4cute5tupleIJiiiiEEENS1_10collective13CollectiveMmaINS1_35MainloopSm100TmaUmmaWarpSpecializedILi6ELi2ELi4ENS5_IJNS4_1CILi1EEESB_SB_EEEEENS5_IJNSA_ILi128EEENSA_ILi64EEENSA_ILi32EEEEEEaNS5_IJlSB_lEEEaSI_NS4_8TiledMMAINS4_8MMA_AtomIJNS4_15SM100_MMA_S8_SSIaaiLi128ELi64ELNS4_4UMMA5MajorE0ELSN_0ELNSM_8SaturateE0EEEEEENS4_6LayoutISC_NS5_IJNSA_ILi0EEESS_SS_EEEEENS5_IJNS4_10UnderscoreESV_SV_EEEEENS4_13SM90_TMA_LOADENS4_14ComposedLayoutINS4_7SwizzleILi1ELi4ELi3EEENS4_18smem_ptr_flag_bitsILi8EEENSR_INS5_IJNSA_ILi8EEESG_EEENS5_IJSG_SB_EEEEEEEvNS4_8identityESY_S18_vS19_EENS_8epilogue10collective18CollectiveEpilogueINS1B_23Sm100TmaWarpSpecializedILi1ELi1ELi64ELb0ELb0EEEJSH_NS5_IJNSR_ISE_SB_EENSR_ISF_SB_EEEEEaSI_aSI_NS1B_6fusion15FusionCallbacksIS1F_NS1J_17LinearCombinationIaiaiLNS_15FloatRoundStyleE2EEESH_S1I_JEEENS4_5SM1004TMEM4LOAD26SM100_TMEM_LOAD_32dp32b64xESY_NSZ_INS10_ILi2ELi4ELi3EEES13_NSR_INS5_IJS14_SF_EEENS5_IJSF_SB_EEEEEEENS4_39AutoVectorizingCopyWithAssumedAlignmentILi128EEENS4_14SM90_TMA_STOREES1X_S1Z_S1Z_EEEvvEEEEvNT_6ParamsE) ;  /* 0xffffff8c02007950 */ /* 0x000fea0003c3ffff */
        .weak           $__internal_1_$__cuda_sm10x_tcgen05_guardrail_trap_phase_invalid_during_alloc
        .type           $__internal_1_$__cuda_sm10x_tcgen05_guardrail_trap_phase_invalid_during_alloc,@function
        .size           $__internal_1_$__cuda_sm10x_tcgen05_guardrail_trap_phase_invalid_during_alloc,($__internal_2_$__cuda_sm10x_tcgen05_guardrail_trap_unallocated_columns_being_dealloced - $__internal_1_$__cuda_sm10x_tcgen05_guardrail_trap_phase_invalid_during_alloc)
$__internal_1_$__cuda_sm10x_tcgen05_guardrail_trap_phase_invalid_during_alloc:
[----:B------:R-:W-:Y:S05]  /*7400*/  BPT.TRAP 0x1 ;  /* 0x000000040000795c */ /* 0x000fea0000300000 */
[----:B------:R-:W-:-:S04]  /*7410*/  MOV R3, 0x0 ;  /* 0x0000000000037802 */ /* 0x000fc80000000f00 */
[----:B------:R-:W-:Y:S05]  /*7420*/  RET.REL.NODEC R2 `(_ZN7cutlass13device_kernelINS_4gemm6kernel13GemmUniversalIN4cute5tupleIJiiiiEEENS1_10collective13CollectiveMmaINS1_35MainloopSm100TmaUmmaWarpSpecializedILi6ELi2ELi4ENS5_IJNS4_1CILi1EEESB_SB_EEEEENS5_IJNSA_ILi128EEENSA_ILi64EEENSA_ILi32EEEEEEaNS5_IJlSB_lEEEaSI_NS4_8TiledMMAINS4_8MMA_AtomIJNS4_15SM100_MMA_S8_SSIaaiLi128ELi64ELNS4_4UMMA5MajorE0ELSN_0ELNSM_8SaturateE0EEEEEENS4_6LayoutISC_NS5_IJNSA_ILi0EEESS_SS_EEEEENS5_IJNS4_10UnderscoreESV_SV_EEEEENS4_13SM90_TMA_LOADENS4_14ComposedLayoutINS4_7SwizzleILi1ELi4ELi3EEENS4_18smem_ptr_flag_bitsILi8EEENSR_INS5_IJNSA_ILi8EEESG_EEENS5_IJSG_SB_EEEEEEEvNS4_8identityESY_S18_vS19_EENS_8epilogue10collective18CollectiveEpilogueINS1B_23Sm100TmaWarpSpecializedILi1ELi1ELi64ELb0ELb0EEEJSH_NS5_IJNSR_ISE_SB_EENSR_ISF_SB_EEEEEaSI_aSI_NS1B_6fusion15FusionCallbacksIS1F_NS1J_17LinearCombinationIaiaiLNS_15FloatRoundStyleE2EEESH_S1I_JEEENS4_5SM1004TMEM4LOAD26SM100_TMEM_LOAD_32dp32b64xESY_NSZ_INS10_ILi2ELi4ELi3EEES13_NSR_INS5_IJS14_SF_EEENS5_IJSF_SB_EEEEEEENS4_39AutoVectorizingCopyWithAssumedAlignmentILi128EEENS4_14SM90_TMA_STOREES1X_S1Z_S1Z_EEEvvEEEEvNT_6ParamsE) ;  /* 0xffffff8802f47950 */ /* 0x000fea0003c3ffff */
        .weak           $__internal_2_$__cuda_sm10x_tcgen05_guardrail_trap_unallocated_columns_being_dealloced
        .type           $__internal_2_$__cuda_sm10x_tcgen05_guardrail_trap_unallocated_columns_being_dealloced,@function
        .size           $__internal_2_$__cuda_sm10x_tcgen05_guardrail_trap_unallocated_columns_being_dealloced,(.L_x_134 - $__internal_2_$__cuda_sm10x_tcgen05_guardrail_trap_unallocated_columns_being_dealloced)
$__internal_2_$__cuda_sm10x_tcgen05_guardrail_trap_unallocated_columns_being_dealloced:
[----:B------:R-:W-:Y:S05]  /*7430*/  BPT.TRAP 0x1 ;  /* 0x000000040000795c */ /* 0x000fea0000300000 */
[----:B------:R-:W-:-:S04]  /*7440*/  HFMA2 R3, -RZ, RZ, 0, 0 ;  /* 0x00000000ff037431 */ /* 0x000fc800000001ff */
[----:B------:R-:W-:Y:S05]  /*7450*/  RET.REL.NODEC R2 `(_ZN7cutlass13device_kernelINS_4gemm6kernel13GemmUniversalIN4cute5tupleIJiiiiEEENS1_10collective13CollectiveMmaINS1_35MainloopSm100TmaUmmaWarpSpecializedILi6ELi2ELi4ENS5_IJNS4_1CILi1EEESB_SB_EEEEENS5_IJNSA_ILi128EEENSA_ILi64EEENSA_ILi32EEEEEEaNS5_IJlSB_lEEEaSI_NS4_8TiledMMAINS4_8MMA_AtomIJNS4_15SM100_MMA_S8_SSIaaiLi128ELi64ELNS4_4UMMA5MajorE0ELSN_0ELNSM_8SaturateE0EEEEEENS4_6LayoutISC_NS5_IJNSA_ILi0EEESS_SS_EEEEENS5_IJNS4_10UnderscoreESV_SV_EEEEENS4_13SM90_TMA_LOADENS4_14ComposedLayoutINS4_7SwizzleILi1ELi4ELi3EEENS4_18smem_ptr_flag_bitsILi8EEENSR_INS5_IJNSA_ILi8EEESG_EEENS5_IJSG_SB_EEEEEEEvNS4_8identityESY_S18_vS19_EENS_8epilogue10collective18CollectiveEpilogueINS1B_23Sm100TmaWarpSpecializedILi1ELi1ELi64ELb0ELb0EEEJSH_NS5_IJNSR_ISE_SB_EENSR_ISF_SB_EEEEEaSI_aSI_NS1B_6fusion15FusionCallbacksIS1F_NS1J_17LinearCombinationIaiaiLNS_15FloatRoundStyleE2EEESH_S1I_JEEENS4_5SM1004TMEM4LOAD26SM100_TMEM_LOAD_32dp32b64xESY_NSZ_INS10_ILi2ELi4ELi3EEES13_NSR_INS5_IJS14_SF_EEENS5_IJSF_SB_EEEEEEENS4_39AutoVectorizingCopyWithAssumedAlignmentILi128EEENS4_14SM90_TMA_STOREES1X_S1Z_S1Z_EEEvvEEEEvNT_6ParamsE) ;  /* 0xffffff8802e87950 */ /* 0x000fea0003c3ffff */
.L_x_133:
[----:B------:R-:W-:-:S00]  /*7460*/  BRA `(.L_x_133) ;  /* 0xfffffffc00fc7947 */ /* 0x000fc0000383ffff */
[----:B------:R-:W-:-:S00]  /*7470*/  NOP ;  /* 0x0000000000007918 */ /* 0x000fc00000000000 */
        /* <DEDUP_REMOVED lines=8> */
.L_x_134:


//--------------------- .nv.global.init           --------------------------
	.section	.nv.global.init,"aw",@progbits
.nv.global.init:
	.type		$str$27,@object
	.size		$str$27,($str$28 - $str$27)
$str$27:
        /*0000*/ 	.byte	0x28, 0x61, 0x64, 0x64, 0x72, 0x65, 0x73, 0x73, 0x20, 0x26, 0x20, 0x6d, 0x61, 0x73, 0x6b, 0x29
        /*0010*/ 	.byte	0x20, 0x3d, 0x3d, 0x20, 0x30, 0x00
	.type		$str$28,@object
	.size		$str$28,($str$26 - $str$28)
$str$28:
        /*0016*/ 	.byte	0x2f, 0x74, 0x6d, 0x70, 0x2f, 0x63, 0x75, 0x74, 0x6c, 0x61, 0x73, 0x73, 0x5f, 0x73, 0x77, 0x65
        /*0026*/ 	.byte	0x65, 0x70, 0x5f, 0x73, 0x72, 0x63, 0x2f, 0x69, 0x6e, 0x63, 0x6c, 0x75, 0x64, 0x65, 0x2f, 0x63
        /*0036*/ 	.byte	0x75, 0x74, 0x65, 0x2f, 0x70, 0x6f, 0x69, 0x6e, 0x74, 0x65, 0x72, 0x5f, 0x66, 0x6c, 0x61, 0x67
        /*0046*/ 	.byte	0x67, 0x65, 0x64, 0x2e, 0x68, 0x70, 0x70, 0x00
	.type		$str$26,@object
	.size		$str$26,($str$25 - $str$26)
$str$26:
        /*004e*/ 	.byte	0x2f, 0x74, 0x6d, 0x70, 0x2f, 0x63, 0x75, 0x74, 0x6c, 0x61, 0x73, 0x73, 0x5f, 0x73, 0x77, 0x65
        /*005e*/ 	.byte	0x65, 0x70, 0x5f, 0x73, 0x72, 0x63, 0x2f, 0x69, 0x6e, 0x63, 0x6c, 0x75, 0x64, 0x65, 0x2f, 0x63
        /*006e*/ 	.byte	0x75, 0x74, 0x65, 0x2f, 0x61, 0x74, 0x6f, 0x6d, 0x2f, 0x63, 0x6f, 0x70, 0x79, 0x5f, 0x74, 0x72
        /*007e*/ 	.byte	0x61, 0x69, 0x74, 0x73, 0x5f, 0x73, 0x6d, 0x31, 0x30, 0x30, 0x2e, 0x68, 0x70, 0x70, 0x00
	.type		$str$25,@object
	.size		$str$25,(__unnamed_1 - $str$25)
$str$25:
        /*008d*/ 	.byte	0x28, 0x28, 0x75, 0x69, 0x6e, 0x74, 0x33, 0x32, 0x5f, 0x74, 0x28, 0x74, 0x68, 0x72, 0x65, 0x61
        /*009d*/ 	.byte	0x64, 0x49, 0x64, 0x78, 0x2e, 0x78, 0x29, 0x20, 0x2f, 0x20, 0x33, 0x32, 0x29, 0x20, 0x25, 0x20
        /*00ad*/ 	.byte	0x34, 0x29, 0x20, 0x3d, 0x3d, 0x20, 0x28, 0x28, 0x28, 0x74, 0x6d, 0x65, 0x6d, 0x5f, 0x61, 0x64
        /*00bd*/ 	.byte	0x64, 0x72, 0x20, 0x3e, 0x3e, 0x20, 0x31, 0x36, 0x29, 0x20, 0x2f, 0x20, 0x33, 0x32, 0x29, 0x20
        /*00cd*/ 	.byte	0x25, 0x20, 0x34, 0x29, 0x00
	.type		__unnamed_1,@object
	.size		__unnamed_1,(__unnamed_2 - __unnamed_1)
__unnamed_1:
        /*00d2*/ 	.byte	0x61, 0x75, 0x74, 0x6f, 0x20, 0x63, 0x75, 0x74, 0x65, 0x3a, 0x3a, 0x61, 0x73, 0x5f, 0x70, 0x6f
        /* <DEDUP_REMOVED lines=24> */
        /*0262*/ 	.byte	0x5d, 0x00
	.type		__unnamed_2,@object
	.size		__unnamed_2,(.L_2 - __unnamed_2)
__unnamed_2:
        /* <DEDUP_REMOVED lines=42> */
        /*0504*/ 	.byte	0x43, 0x3c, 0x30, 0x3e, 0x3e, 0x3e, 0x3e, 0x5d, 0x00
.L_2:


//--------------------- .nv.shared._ZN7cutlass13device_kernelINS_4gemm6kernel13GemmUniversalIN4cute5tupleIJiiiiEEENS1_10collective13CollectiveMmaINS1_35MainloopSm100TmaUmmaWarpSpecializedILi6ELi2ELi4ENS5_IJNS4_1CILi1EEESB_SB_EEEEENS5_IJNSA_ILi128EEENSA_ILi64EEENSA_ILi32EEEEEEaNS5_IJlSB_lEEEaSI_NS4_8TiledMMAINS4_8MMA_AtomIJNS4_15SM100_MMA_S8_SSIaaiLi128ELi64ELNS4_4UMMA5MajorE0ELSN_0ELNSM_8SaturateE0EEEEEENS4_6LayoutISC_NS5_IJNSA_ILi0EEESS_SS_EEEEENS5_IJNS4_10UnderscoreESV_SV_EEEEENS4_13SM90_TMA_LOADENS4_14ComposedLayoutINS4_7SwizzleILi1ELi4ELi3EEENS4_18smem_ptr_flag_bitsILi8EEENSR_INS5_IJNSA_ILi8EEESG_EEENS5_IJSG_SB_EEEEEEEvNS4_8identityESY_S18_vS19_EENS_8epilogue10collective18CollectiveEpilogueINS1B_23Sm100TmaWarpSpecializedILi1ELi1ELi64ELb0ELb0EEEJSH_NS5_IJNSR_ISE_SB_EENSR_ISF_SB_EEEEEaSI_aSI_NS1B_6fusion15FusionCallbacksIS1F_NS1J_17LinearCombinationIaiaiLNS_15FloatRoundStyleE2EEESH_S1I_JEEENS4_5SM1004TMEM4LOAD26SM100_TMEM_LOAD_32dp32b64xESY_NSZ_INS10_ILi2ELi4ELi3EEES13_NSR_INS5_IJS14_SF_EEENS5_IJSF_SB_EEEEEEENS4_39AutoVectorizingCopyWithAssumedAlignmentILi128EEENS4_14SM90_TMA_STOREES1X_S1Z_S1Z_EEEvvEEEEvNT_6ParamsE --------------------------
	.section	.nv.shared._ZN7cutlass13device_kernelINS_4gemm6kernel13GemmUniversalIN4cute5tupleIJiiiiEEENS1_10collective13CollectiveMmaINS1_35MainloopSm100TmaUmmaWarpSpecializedILi6ELi2ELi4ENS5_IJNS4_1CILi1EEESB_SB_EEEEENS5_IJNSA_ILi128EEENSA_ILi64EEENSA_ILi32EEEEEEaNS5_IJlSB_lEEEaSI_NS4_8TiledMMAINS4_8MMA_AtomIJNS4_15SM100_MMA_S8_SSIaaiLi128ELi64ELNS4_4UMMA5MajorE0ELSN_0ELNSM_8SaturateE0EEEEEENS4_6LayoutISC_NS5_IJNSA_ILi0EEESS_SS_EEEEENS5_IJNS4_10UnderscoreESV_SV_EEEEENS4_13SM90_TMA_LOADENS4_14ComposedLayoutINS4_7SwizzleILi1ELi4ELi3EEENS4_18smem_ptr_flag_bitsILi8EEENSR_INS5_IJNSA_ILi8EEESG_EEENS5_IJSG_SB_EEEEEEEvNS4_8identityESY_S18_vS19_EENS_8epilogue10collective18CollectiveEpilogueINS1B_23Sm100TmaWarpSpecializedILi1ELi1ELi64ELb0ELb0EEEJSH_NS5_IJNSR_ISE_SB_EENSR_ISF_SB_EEEEEaSI_aSI_NS1B_6fusion15FusionCallbacksIS1F_NS1J_17LinearCombinationIaiaiLNS_15FloatRoundStyleE2EEESH_S1I_JEEENS4_5SM1004TMEM4LOAD26SM100_TMEM_LOAD_32dp32b64xESY_NSZ_INS10_ILi2ELi4ELi3EEES13_NSR_INS5_IJS14_SF_EEENS5_IJSF_SB_EEEEEEENS4_39AutoVectorizingCopyWithAssumedAlignmentILi128EEENS4_14SM90_TMA_STOREES1X_S1Z_S1Z_EEEvvEEEEvNT_6ParamsE,"aw",@nobits
	.sectionflags	@""
	.align	16
	.zero		1024


//--------------------- .nv.shared.reserved.0     --------------------------
	.section	.nv.shared.reserved.0,"aw",@nobits
	.weak		__nv_reservedSMEM_offset_0_alias
	.size		__nv_reservedSMEM_offset_0_alias, 0, 64
	.other		__nv_reservedSMEM_offset_0_alias,@"STO_CUDA_RESERVED_SHARED STV_DEFAULT"
__nv_reservedSMEM_offset_0_alias:
	.zero		0
.nv.shared.reserved.0:
	.zero		64
	.weak		__nv_reservedSMEM_tcgen05_partition
	.type		__nv_reservedSMEM_tcgen05_partition,@object
	.size		__nv_reservedSMEM_tcgen05_partition,(.L_0 - __nv_reservedSMEM_tcgen05_partition)
__nv_reservedSMEM_tcgen05_partition:
	.zero		32
.L_0:


//--------------------- .nv.global                --------------------------
	.section	.nv.global,"aw",@nobits
.nv.global:
	.type		_ZN40_INTERNAL_6ebecf63_4_k_cu_5f34dd62_332974cute1_E,@object
	.size		_ZN40_INTERNAL_6ebecf63_4_k_cu_5f34dd62_332974cute1_E,(_ZN40_INTERNAL_6ebecf63_4_k_cu_5f34dd62_332974cuda3std3__45__cpo6cbeginE - _ZN40_INTERNAL_6ebecf63_4_k_cu_5f34dd62_332974cute1_E)
_ZN40_INTERNAL_6ebecf63_4_k_cu_5f34dd62_332974cute1_E:
	.zero		1
	.type		_ZN40_INTERNAL_6ebecf63_4_k_cu_5f34dd62_332974cuda3std3__45__cpo6cbeginE,@object
	.size		_ZN40_INTERNAL_6ebecf63_4_k_cu_5f34dd62_332974cuda3std3__45__cpo6cbeginE,(_ZN40_INTERNAL_6ebecf63_4_k_cu_5f34dd62_332974cuda3std3__48in_placeE - _ZN40_INTERNAL_6ebecf63_4_k_cu_5f34dd62_332974cuda3std3__45__cpo6cbeginE)
_ZN40_INTERNAL_6ebecf63_4_k_cu_5f34dd62_332974cuda3std3__45__cpo6cbeginE:
	.zero		1
	.type		_ZN40_INTERNAL_6ebecf63_4_k_cu_5f34dd62_332974cuda3std3__48in_placeE,@object
	.size		_ZN40_INTERNAL_6ebecf63_4_k_cu_5f34dd62_332974cuda3std3__48in_placeE,(_ZN40_INTERNAL_6ebecf63_4_k_cu_5f34dd62_332974cuda3std6ranges3__45__cpo9iter_moveE - _ZN40_INTERNAL_6ebecf63_4_k_cu_5f34dd62_332974cuda3std3__48in_placeE)
_ZN40_INTERNAL_6ebecf63_4_k_cu_5f34dd62_332974cuda3std3__48in_placeE:
	.zero		1
	.type		_ZN40_INTERNAL_6ebecf63_4_k_cu_5f34dd62_332974cuda3std6ranges3__45__cpo9iter_moveE,@object
	.size		_ZN40_INTERNAL_6ebecf63_4_k_cu_5f34dd62_332974cuda3std6ranges3__45__cpo9iter_moveE,(_ZN40_INTERNAL_6ebecf63_4_k_cu_5f34dd62_332974cuda3std3__45__cpo5beginE - _ZN40_INTERNAL_6ebecf63_4_k_cu_5f34dd62_332974cuda3std6ranges3__45__cpo9iter_moveE)
_ZN40_INTERNAL_6ebecf63_4_k_cu_5f34dd62_332974cuda3std6ranges3__45__cpo9iter_moveE:
	.zero		1
	.type		_ZN40_INTERNAL_6ebecf63_4_k_cu_5f34dd62_332974cuda3std3__45__cpo5beginE,@object
	.size		_ZN40_INTERNAL_6ebecf63_4_k_cu_5f34dd62_332974cuda3std3__45__cpo5beginE,(_ZN40_INTERNAL_6ebecf63_4_k_cu_5f34dd62_332974cuda3std3__442_GLOBAL__N__6ebecf63_4_k_cu_5f34dd62_332976ignoreE - _ZN40_INTERNAL_6ebecf63_4_k_cu_5f34dd62_332974cuda3std3__45__cpo5beginE)
_ZN40_INTERNAL_6ebecf63_4_k_cu_5f34dd62_332974cuda3std3__45__cpo5beginE:
	.zero		1
	.type		_ZN40_INTERNAL_6ebecf63_4_k_cu_5f34dd62_332974cuda3std3__442_GLOBAL__N__6ebecf63_4_k_cu_5f34dd62_332976ignoreE,@object
	.size		_ZN40_INTERNAL_6ebecf63_4_k_cu_5f34dd62_332974cuda3std3__442_GLOBAL__N__6ebecf63_4_k_cu_5f34dd62_332976ignoreE,(_ZN40_INTERNAL_6ebecf63_4_k_cu_5f34dd62_332974cute7productE - _ZN40_INTERNAL_6ebecf63_4_k_cu_5f34dd62_332974cuda3std3__442_GLOBAL__N__6ebecf63_4_k_cu_5f34dd62_332976ignoreE)
_ZN40_INTERNAL_6ebecf63_4_k_cu_5f34dd62_332974cuda3std3__442_GLOBAL__N__6ebecf63_4_k_cu_5f34dd62_332976ignoreE:
	.zero		1
	.type		_ZN40_INTERNAL_6ebecf63_4_k_cu_5f34dd62_332974cute7productE,@object
	.size		_ZN40_INTERNAL_6ebecf63_4_k_cu_5f34dd62_332974cute7productE,(_ZN40_INTERNAL_6ebecf63_4_k_cu_5f34dd62_332974cuda3std3__45__cpo3endE - _ZN40_INTERNAL_6ebecf63_4_k_cu_5f34dd62_332974cute7productE)
_ZN40_INTERNAL_6ebecf63_4_k_cu_5f34dd62_332974cute7productE:
	.zero		1
	.type		_ZN40_INTERNAL_6ebecf63_4_k_cu_5f34dd62_332974cuda3std3__45__cpo3endE,@object
	.size		_ZN40_INTERNAL_6ebecf63_4_k_cu_5f34dd62_332974cuda3std3__45__cpo3endE,(_ZN40_INTERNAL_6ebecf63_4_k_cu_5f34dd62_332974cuda3std3__419piecewise_constructE - _ZN40_INTERNAL_6ebecf63_4_k_cu_5f34dd62_332974cuda3std3__45__cpo3endE)
_ZN40_INTERNAL_6ebecf63_4_k_cu_5f34dd62_332974cuda3std3__45__cpo3endE:
	.zero		1
	.type		_ZN40_INTERNAL_6ebecf63_4_k_cu_5f34dd62_332974cuda3std3__419piecewise_constructE,@object
	.size		_ZN40_INTERNAL_6ebecf63_4_k_cu_5f34dd62_332974cuda3std3__419piecewise_constructE,(_ZN40_INTERNAL_6ebecf63_4_k_cu_5f34dd62_332974cuda3std3__45__cpo4cendE - _ZN40_INTERNAL_6ebecf63_4_k_cu_5f34dd62_332974cuda3std3__419piecewise_constructE)
_ZN40_INTERNAL_6ebecf63_4_k_cu_5f34dd62_332974cuda3std3__419piecewise_constructE:
	.zero		1
	.type		_ZN40_INTERNAL_6ebecf63_4_k_cu_5f34dd62_332974cuda3std3__45__cpo4cendE,@object
	.size		_ZN40_INTERNAL_6ebecf63_4_k_cu_5f34dd62_332974cuda3std3__45__cpo4cendE,(_ZN40_INTERNAL_6ebecf63_4_k_cu_5f34dd62_332974cuda3std6ranges3__45__cpo4swapE - _ZN40_INTERNAL_6ebecf63_4_k_cu_5f34dd62_332974cuda3std3__45__cpo4cendE)
_ZN40_INTERNAL_6ebecf63_4_k_cu_5f34dd62_332974cuda3std3__45__cpo4cendE:
	.zero		1
	.type		_ZN40_INTERNAL_6ebecf63_4_k_cu_5f34dd62_332974cuda3std6ranges3__45__cpo4swapE,@object
	.size		_ZN40_INTERNAL_6ebecf63_4_k_cu_5f34dd62_332974cuda3std6ranges3__45__cpo4swapE,(.L_10 - _ZN40_INTERNAL_6ebecf63_4_k_cu_5f34dd62_332974cuda3std6ranges3__45__cpo4swapE)
_ZN40_INTERNAL_6ebecf63_4_k_cu_5f34dd62_332974cuda3std6ranges3__45__cpo4swapE:
	.zero		1
.L_10:


//--------------------- .nv.constant0._ZN7cutlass13device_kernelINS_4gemm6kernel13GemmUniversalIN4cute5tupleIJiiiiEEENS1_10collective13CollectiveMmaINS1_35MainloopSm100TmaUmmaWarpSpecializedILi6ELi2ELi4ENS5_IJNS4_1CILi1EEESB_SB_EEEEENS5_IJNSA_ILi128EEENSA_ILi64EEENSA_ILi32EEEEEEaNS5_IJlSB_lEEEaSI_NS4_8TiledMMAINS4_8MMA_AtomIJNS4_15SM100_MMA_S8_SSIaaiLi128ELi64ELNS4_4UMMA5MajorE0ELSN_0ELNSM_8SaturateE0EEEEEENS4_6LayoutISC_NS5_IJNSA_ILi0EEESS_SS_EEEEENS5_IJNS4_10UnderscoreESV_SV_EEEEENS4_13SM90_TMA_LOADENS4_14ComposedLayoutINS4_7SwizzleILi1ELi4ELi3EEENS4_18smem_ptr_flag_bitsILi8EEENSR_INS5_IJNSA_ILi8EEESG_EEENS5_IJSG_SB_EEEEEEEvNS4_8identityESY_S18_vS19_EENS_8epilogue10collective18CollectiveEpilogueINS1B_23Sm100TmaWarpSpecializedILi1ELi1ELi64ELb0ELb0EEEJSH_NS5_IJNSR_ISE_SB_EENSR_ISF_SB_EEEEEaSI_aSI_NS1B_6fusion15FusionCallbacksIS1F_NS1J_17LinearCombinationIaiaiLNS_15FloatRoundStyleE2EEESH_S1I_JEEENS4_5SM1004TMEM4LOAD26SM100_TMEM_LOAD_32dp32b64xESY_NSZ_INS10_ILi2ELi4ELi3EEES13_NSR_INS5_IJS14_SF_EEENS5_IJSF_SB_EEEEEEENS4_39AutoVectorizingCopyWithAssumedAlignmentILi128EEENS4_14SM90_TMA_STOREES1X_S1Z_S1Z_EEEvvEEEEvNT_6ParamsE --------------------------
	.section	.nv.constant0._ZN7cutlass13device_kernelINS_4gemm6kernel13GemmUniversalIN4cute5tupleIJiiiiEEENS1_10collective13CollectiveMmaINS1_35MainloopSm100TmaUmmaWarpSpecializedILi6ELi2ELi4ENS5_IJNS4_1CILi1EEESB_SB_EEEEENS5_IJNSA_ILi128EEENSA_ILi64EEENSA_ILi32EEEEEEaNS5_IJlSB_lEEEaSI_NS4_8TiledMMAINS4_8MMA_AtomIJNS4_15SM100_MMA_S8_SSIaaiLi128ELi64ELNS4_4UMMA5MajorE0ELSN_0ELNSM_8SaturateE0EEEEEENS4_6LayoutISC_NS5_IJNSA_ILi0EEESS_SS_EEEEENS5_IJNS4_10UnderscoreESV_SV_EEEEENS4_13SM90_TMA_LOADENS4_14ComposedLayoutINS4_7SwizzleILi1ELi4ELi3EEENS4_18smem_ptr_flag_bitsILi8EEENSR_INS5_IJNSA_ILi8EEESG_EEENS5_IJSG_SB_EEEEEEEvNS4_8identityESY_S18_vS19_EENS_8epilogue10collective18CollectiveEpilogueINS1B_23Sm100TmaWarpSpecializedILi1ELi1ELi64ELb0ELb0EEEJSH_NS5_IJNSR_ISE_SB_EENSR_ISF_SB_EEEEEaSI_aSI_NS1B_6fusion15FusionCallbacksIS1F_NS1J_17LinearCombinationIaiaiLNS_15FloatRoundStyleE2EEESH_S1I_JEEENS4_5SM1004TMEM4LOAD26SM100_TMEM_LOAD_32dp32b64xESY_NSZ_INS10_ILi2ELi4ELi3EEES13_NSR_INS5_IJS14_SF_EEENS5_IJSF_SB_EEEEEEENS4_39AutoVectorizingCopyWithAssumedAlignmentILi128EEENS4_14SM90_TMA_STOREES1X_S1Z_S1Z_EEEvvEEEEvNT_6ParamsE,"a",@progbits
	.sectionflags	@""
	.align	4
.nv.constant0._ZN7cutlass13device_kernelINS_4gemm6kernel13GemmUniversalIN4cute5tupleIJiiiiEEENS1_10collective13CollectiveMmaINS1_35MainloopSm100TmaUmmaWarpSpecializedILi6ELi2ELi4ENS5_IJNS4_1CILi1EEESB_SB_EEEEENS5_IJNSA_ILi128EEENSA_ILi64EEENSA_ILi32EEEEEEaNS5_IJlSB_lEEEaSI_NS4_8TiledMMAINS4_8MMA_AtomIJNS4_15SM100_MMA_S8_SSIaaiLi128ELi64ELNS4_4UMMA5MajorE0ELSN_0ELNSM_8SaturateE0EEEEEENS4_6LayoutISC_NS5_IJNSA_ILi0EEESS_SS_EEEEENS5_IJNS4_10UnderscoreESV_SV_EEEEENS4_13SM90_TMA_LOADENS4_14ComposedLayoutINS4_7SwizzleILi1ELi4ELi3EEENS4_18smem_ptr_flag_bitsILi8EEENSR_INS5_IJNSA_ILi8EEESG_EEENS5_IJSG_SB_EEEEEEEvNS4_8identityESY_S18_vS19_EENS_8epilogue10collective18CollectiveEpilogueINS1B_23Sm100TmaWarpSpecializedILi1ELi1ELi64ELb0ELb0EEEJSH_NS5_IJNSR_ISE_SB_EENSR_ISF_SB_EEEEEaSI_aSI_NS1B_6fusion15FusionCallbacksIS1F_NS1J_17LinearCombinationIaiaiLNS_15FloatRoundStyleE2EEESH_S1I_JEEENS4_5SM1004TMEM4LOAD26SM100_TMEM_LOAD_32dp32b64xESY_NSZ_INS10_ILi2ELi4ELi3EEES13_NSR_INS5_IJS14_SF_EEENS5_IJSF_SB_EEEEEEENS4_39AutoVectorizingCopyWithAssumedAlignmentILi128EEENS4_14SM90_TMA_STOREES1X_S1Z_S1Z_EEEvvEEEEvNT_6ParamsE:
	.zero		2944


//--------------------- SYMBOLS --------------------------

	.type		.nv.reservedSmem.offset0,@object
	.size		.nv.reservedSmem.offset0,0x4
	.type		.nv.reservedSmem.cap,@object
	.size		.nv.reservedSmem.cap,0x4
	.type		__assertfail,@function
